	.target	sm_90a

	.elftype	@"ET_EXEC"


//--------------------- .note.nv.tkinfo           --------------------------
	.section	.note.nv.tkinfo,"",@"SHT_NOTE"
	.sectionflags	@"SHF_NOTE_NV_TKINFO"
	.tkinfo
        /*0018*/ 	.word	0x00000002
        /*0030*/ 	.string	""
        /*0030*/ 	.string	"ptxas"
        /*0030*/ 	.string	"Cuda compilation tools, release 13.0, V13.0.88"
        /*0030*/ 	.string	"Build cuda_13.0.r13.0/compiler.36424714_0"
        /*0030*/ 	.string	"-arch sm_90a -m 64 "



//--------------------- .note.nv.cuinfo           --------------------------
	.section	.note.nv.cuinfo,"",@"SHT_NOTE"
	.sectionflags	@"SHF_NOTE_NV_CUINFO"
        /*0018*/ 	.short	0x0002
        /*001a*/ 	.short	0x005a
        /*001c*/ 	.short	0x0082
	.zero		2


//--------------------- .nv.info                  --------------------------
	.section	.nv.info,"",@"SHT_CUDA_INFO"
	.align	4


	//----- nvinfo : EIATTR_REGCOUNT
	.align		4
        /*0000*/ 	.byte	0x04, 0x2f
        /*0002*/ 	.short	(.L_15 - .L_14)
	.align		4
.L_14:
        /*0004*/ 	.word	index@(_ZN7cutlass13device_kernelINS_4gemm6kernel13GemmUniversalIN4cute5tupleIJiiiiEEENS1_10collective13CollectiveMmaINS1_34MainloopSm90TmaGmmaWarpSpecializedILi7ENS5_IJNS4_1CILi1EEESB_SB_EEENS1_32KernelTmaWarpSpecializedPingpongEEENS5_IJNSA_ILi64EEESF_SF_EEENS_10tfloat32_tENS5_IJlSB_lEEESH_SI_NS4_8TiledMMAINS4_8MMA_AtomIJNS4_4SM904GMMA29MMA_64x64x8_F32TF32TF32_SS_TNILNSM_7ScaleInE1ELSO_1EEEEEENS4_6LayoutISC_NS5_IJNSA_ILi0EEESS_SS_EEEEENS5_IJNS4_10UnderscoreESV_SV_EEEEENS4_13SM90_TMA_LOADENS4_14ComposedLayoutINS4_7SwizzleILi3ELi4ELi3EEENS4_18smem_ptr_flag_bitsILi32EEENSR_INS5_IJNSA_ILi8EEENSA_ILi32EEEEEENS5_IJS15_SB_EEEEEEEvNS4_8identityESY_S19_vS1A_EENS_8epilogue10collective6detail29Sm90TmaWarpSpecializedAdapterINS1D_15DefaultEpilogueISH_SI_SI_NS1C_6thread17LinearCombinationISH_Li1EffLNS1H_9ScaleType4KindE0ELNS_15FloatRoundStyleE2ESH_EENS1_15EpilogueDefaultEEEEEvvEEEEvNT_6ParamsE)
        /*0008*/ 	.word	0x000000a8


	//----- nvinfo : EIATTR_FRAME_SIZE
	.align		4
.L_15:
        /*000c*/ 	.byte	0x04, 0x11
        /*000e*/ 	.short	(.L_17 - .L_16)
	.align		4
.L_16:
        /*0010*/ 	.word	index@(_ZN7cutlass13device_kernelINS_4gemm6kernel13GemmUniversalIN4cute5tupleIJiiiiEEENS1_10collective13CollectiveMmaINS1_34MainloopSm90TmaGmmaWarpSpecializedILi7ENS5_IJNS4_1CILi1EEESB_SB_EEENS1_32KernelTmaWarpSpecializedPingpongEEENS5_IJNSA_ILi64EEESF_SF_EEENS_10tfloat32_tENS5_IJlSB_lEEESH_SI_NS4_8TiledMMAINS4_8MMA_AtomIJNS4_4SM904GMMA29MMA_64x64x8_F32TF32TF32_SS_TNILNSM_7ScaleInE1ELSO_1EEEEEENS4_6LayoutISC_NS5_IJNSA_ILi0EEESS_SS_EEEEENS5_IJNS4_10UnderscoreESV_SV_EEEEENS4_13SM90_TMA_LOADENS4_14ComposedLayoutINS4_7SwizzleILi3ELi4ELi3EEENS4_18smem_ptr_flag_bitsILi32EEENSR_INS5_IJNSA_ILi8EEENSA_ILi32EEEEEENS5_IJS15_SB_EEEEEEEvNS4_8identityESY_S19_vS1A_EENS_8epilogue10collective6detail29Sm90TmaWarpSpecializedAdapterINS1D_15DefaultEpilogueISH_SI_SI_NS1C_6thread17LinearCombinationISH_Li1EffLNS1H_9ScaleType4KindE0ELNS_15FloatRoundStyleE2ESH_EENS1_15EpilogueDefaultEEEEEvvEEEEvNT_6ParamsE)
        /*0014*/ 	.word	0x00000008


	//----- nvinfo : EIATTR_MIN_STACK_SIZE
	.align		4
.L_17:
        /*0018*/ 	.byte	0x04, 0x12
        /*001a*/ 	.short	(.L_19 - .L_18)
	.align		4
.L_18:
        /*001c*/ 	.word	index@(_ZN7cutlass13device_kernelINS_4gemm6kernel13GemmUniversalIN4cute5tupleIJiiiiEEENS1_10collective13CollectiveMmaINS1_34MainloopSm90TmaGmmaWarpSpecializedILi7ENS5_IJNS4_1CILi1EEESB_SB_EEENS1_32KernelTmaWarpSpecializedPingpongEEENS5_IJNSA_ILi64EEESF_SF_EEENS_10tfloat32_tENS5_IJlSB_lEEESH_SI_NS4_8TiledMMAINS4_8MMA_AtomIJNS4_4SM904GMMA29MMA_64x64x8_F32TF32TF32_SS_TNILNSM_7ScaleInE1ELSO_1EEEEEENS4_6LayoutISC_NS5_IJNSA_ILi0EEESS_SS_EEEEENS5_IJNS4_10UnderscoreESV_SV_EEEEENS4_13SM90_TMA_LOADENS4_14ComposedLayoutINS4_7SwizzleILi3ELi4ELi3EEENS4_18smem_ptr_flag_bitsILi32EEENSR_INS5_IJNSA_ILi8EEENSA_ILi32EEEEEENS5_IJS15_SB_EEEEEEEvNS4_8identityESY_S19_vS1A_EENS_8epilogue10collective6detail29Sm90TmaWarpSpecializedAdapterINS1D_15DefaultEpilogueISH_SI_SI_NS1C_6thread17LinearCombinationISH_Li1EffLNS1H_9ScaleType4KindE0ELNS_15FloatRoundStyleE2ESH_EENS1_15EpilogueDefaultEEEEEvvEEEEvNT_6ParamsE)
        /*0020*/ 	.word	0x00000008
.L_19:


//--------------------- .nv.compat                --------------------------
	.section	.nv.compat,"",@"SHT_CUDA_COMPAT_INFO"
	.align	4
        /*0000*/ 	.byte	0x02, 0x09, 0x01, 0x00, 0x02, 0x02, 0x04, 0x00, 0x02, 0x05, 0x05, 0x00, 0x03, 0x07, 0x01, 0x01
        /*0010*/ 	.byte	0x02, 0x03, 0x01, 0x00, 0x02, 0x06, 0x01, 0x00, 0x04, 0x0b, 0x08, 0x00, 0x00, 0x00, 0x00, 0x00
        /*0020*/ 	.byte	0x00, 0x00, 0x00, 0x00


//--------------------- .nv.info._ZN7cutlass13device_kernelINS_4gemm6kernel13GemmUniversalIN4cute5tupleIJiiiiEEENS1_10collective13CollectiveMmaINS1_34MainloopSm90TmaGmmaWarpSpecializedILi7ENS5_IJNS4_1CILi1EEESB_SB_EEENS1_32KernelTmaWarpSpecializedPingpongEEENS5_IJNSA_ILi64EEESF_SF_EEENS_10tfloat32_tENS5_IJlSB_lEEESH_SI_NS4_8TiledMMAINS4_8MMA_AtomIJNS4_4SM904GMMA29MMA_64x64x8_F32TF32TF32_SS_TNILNSM_7ScaleInE1ELSO_1EEEEEENS4_6LayoutISC_NS5_IJNSA_ILi0EEESS_SS_EEEEENS5_IJNS4_10UnderscoreESV_SV_EEEEENS4_13SM90_TMA_LOADENS4_14ComposedLayoutINS4_7SwizzleILi3ELi4ELi3EEENS4_18smem_ptr_flag_bitsILi32EEENSR_INS5_IJNSA_ILi8EEENSA_ILi32EEEEEENS5_IJS15_SB_EEEEEEEvNS4_8identityESY_S19_vS1A_EENS_8epilogue10collective6detail29Sm90TmaWarpSpecializedAdapterINS1D_15DefaultEpilogueISH_SI_SI_NS1C_6thread17LinearCombinationISH_Li1EffLNS1H_9ScaleType4KindE0ELNS_15FloatRoundStyleE2ESH_EENS1_15EpilogueDefaultEEEEEvvEEEEvNT_6ParamsE --------------------------
	.section	.nv.info._ZN7cutlass13device_kernelINS_4gemm6kernel13GemmUniversalIN4cute5tupleIJiiiiEEENS1_10collective13CollectiveMmaINS1_34MainloopSm90TmaGmmaWarpSpecializedILi7ENS5_IJNS4_1CILi1EEESB_SB_EEENS1_32KernelTmaWarpSpecializedPingpongEEENS5_IJNSA_ILi64EEESF_SF_EEENS_10tfloat32_tENS5_IJlSB_lEEESH_SI_NS4_8TiledMMAINS4_8MMA_AtomIJNS4_4SM904GMMA29MMA_64x64x8_F32TF32TF32_SS_TNILNSM_7ScaleInE1ELSO_1EEEEEENS4_6LayoutISC_NS5_IJNSA_ILi0EEESS_SS_EEEEENS5_IJNS4_10UnderscoreESV_SV_EEEEENS4_13SM90_TMA_LOADENS4_14ComposedLayoutINS4_7SwizzleILi3ELi4ELi3EEENS4_18smem_ptr_flag_bitsILi32EEENSR_INS5_IJNSA_ILi8EEENSA_ILi32EEEEEENS5_IJS15_SB_EEEEEEEvNS4_8identityESY_S19_vS1A_EENS_8epilogue10collective6detail29Sm90TmaWarpSpecializedAdapterINS1D_15DefaultEpilogueISH_SI_SI_NS1C_6thread17LinearCombinationISH_Li1EffLNS1H_9ScaleType4KindE0ELNS_15FloatRoundStyleE2ESH_EENS1_15EpilogueDefaultEEEEEvvEEEEvNT_6ParamsE,"",@"SHT_CUDA_INFO"
	.sectionflags	@""
	.align	4


	//----- nvinfo : EIATTR_CUDA_API_VERSION
	.align		4
        /*0000*/ 	.byte	0x04, 0x37
        /*0002*/ 	.short	(.L_21 - .L_20)
.L_20:
        /*0004*/ 	.word	0x00000082


	//----- nvinfo : EIATTR_KPARAM_INFO
	.align		4
.L_21:
        /*0008*/ 	.byte	0x04, 0x17
        /*000a*/ 	.short	(.L_23 - .L_22)
.L_22:
        /*000c*/ 	.word	0x00000000
        /*0010*/ 	.short	0x0000
        /*0012*/ 	.short	0x0070
        /*0014*/ 	.byte	0x00, 0xf0, 0x01, 0x10


	//----- nvinfo : EIATTR_SPARSE_MMA_MASK
	.align		4
.L_23:
        /*0018*/ 	.byte	0x03, 0x50
        /*001a*/ 	.short	0x0000


	//----- nvinfo : EIATTR_MAXREG_COUNT
	.align		4
        /*001c*/ 	.byte	0x03, 0x1b
        /*001e*/ 	.short	0x00a8


	//----- nvinfo : EIATTR_NUM_BARRIERS
	.align		4
        /*0020*/ 	.byte	0x02, 0x4c
        /*0022*/ 	.byte	0x01
	.zero		1


	//----- nvinfo : EIATTR_EXTERNS
	.align		4
        /*0024*/ 	.byte	0x04, 0x0f
        /*0026*/ 	.short	(.L_25 - .L_24)


	//   ....[0]....
	.align		4
.L_24:
        /*0028*/ 	.word	index@(__assertfail)


	//----- nvinfo : EIATTR_ANNOTATIONS
	.align		4
.L_25:
        /*002c*/ 	.byte	0x04, 0x55
        /*002e*/ 	.short	(.L_27 - .L_26)


	//   ....[0]....
.L_26:
        /*0030*/ 	.word	0x00000001
        /*0034*/ 	.byte	0x30, 0x0b, 0x00, 0x00, 0x01, 0x00, 0x00, 0x00, 0x70, 0x12, 0x00, 0x00, 0x01, 0x00, 0x00, 0x00
        /*0044*/ 	.byte	0xe0, 0x46, 0x00, 0x00, 0x01, 0x00, 0x00, 0x00, 0x60, 0x53, 0x00, 0x00


	//----- nvinfo : EIATTR_MERCURY_ISA_VERSION
	.align		4
.L_27:
        /*0050*/ 	.byte	0x03, 0x5f
        /*0052*/ 	.short	0x0101


	//----- nvinfo : EIATTR_INT_WARP_WIDE_INSTR_OFFSETS
	.align		4
        /*0054*/ 	.byte	0x04, 0x31
        /*0056*/ 	.short	(.L_29 - .L_28)


	//   ....[0]....
.L_28:
        /*0058*/ 	.word	0x00000450


	//   ....[1]....
        /*005c*/ 	.word	0x00000470


	//   ....[2]....
        /*0060*/ 	.word	0x000004f0


	//   ....[3]....
        /*0064*/ 	.word	0x00000500


	//   ....[4]....
        /*0068*/ 	.word	0x00000510


	//   ....[5]....
        /*006c*/ 	.word	0x00000530


	//   ....[6]....
        /*0070*/ 	.word	0x000005c0


	//   ....[7]....
        /*0074*/ 	.word	0x000005e0


	//----- nvinfo : EIATTR_COOP_GROUP_MASK_REGIDS
	.align		4
.L_29:
        /*0078*/ 	.byte	0x04, 0x29
        /*007a*/ 	.short	(.L_31 - .L_30)


	//   ....[0]....
.L_30:
        /*007c*/ 	.word	0xffffffff


	//   ....[1]....
        /*0080*/ 	.word	0xffffffff


	//   ....[2]....
        /*0084*/ 	.word	0xffffffff


	//   ....[3]....
        /*0088*/ 	.word	0xffffffff


	//   ....[4]....
        /*008c*/ 	.word	0xffffffff


	//   ....[5]....
        /*0090*/ 	.word	0xffffffff


	//----- nvinfo : EIATTR_COOP_GROUP_INSTR_OFFSETS
	.align		4
.L_31:
        /*0094*/ 	.byte	0x04, 0x28
        /*0096*/ 	.short	(.L_33 - .L_32)


	//   ....[0]....
.L_32:
        /*0098*/ 	.word	0x00000070


	//   ....[1]....
        /*009c*/ 	.word	0x00000080


	//   ....[2]....
        /*00a0*/ 	.word	0x00000140


	//   ....[3]....
        /*00a4*/ 	.word	0x00000330


	//   ....[4]....
        /*00a8*/ 	.word	0x00000370


	//   ....[5]....
        /*00ac*/ 	.word	0x000003b0


	//----- nvinfo : EIATTR_REG_RECONFIG
	.align		4
.L_33:
        /*00b0*/ 	.byte	0x01, 0x54
	.zero		2


	//----- nvinfo : EIATTR_SYSCALL_OFFSETS
	.align		4
        /*00b4*/ 	.byte	0x04, 0x46
        /*00b6*/ 	.short	(.L_35 - .L_34)


	//   ....[0]....
.L_34:
        /*00b8*/ 	.word	0x00001770


	//----- nvinfo : EIATTR_MBARRIER_INSTR_OFFSETS
	.align		4
.L_35:
        /*00bc*/ 	.byte	0x04, 0x39
        /*00be*/ 	.short	(.L_37 - .L_36)


	//   ....[0]....
.L_36:
        /*00c0*/ 	.word	0x00000240
        /*00c4*/ 	.word	0x000000ff
        /*00c8*/ 	.word	0x00000000
        /*00cc*/ 	.short	0x0100
        /*00ce*/ 	.byte	0x08
	.zero		1


	//   ....[1]....
        /*00d0*/ 	.word	0x00000250
        /*00d4*/ 	.word	0x000000ff
        /*00d8*/ 	.word	0x00000038
        /*00dc*/ 	.short	0x0100
        /*00de*/ 	.byte	0x08
	.zero		1


	//   ....[2]....
        /*00e0*/ 	.word	0x00000260
        /*00e4*/ 	.word	0x000000ff
        /*00e8*/ 	.word	0x00000008
        /*00ec*/ 	.short	0x0100
        /*00ee*/ 	.byte	0x08
	.zero		1


	//   ....[3]....
        /*00f0*/ 	.word	0x00000270
        /*00f4*/ 	.word	0x000000ff
        /*00f8*/ 	.word	0x00000040
        /*00fc*/ 	.short	0x0100
        /*00fe*/ 	.byte	0x08
	.zero		1


	//   ....[4]....
        /*0100*/ 	.word	0x00000280
        /*0104*/ 	.word	0x000000ff
        /*0108*/ 	.word	0x00000010
        /*010c*/ 	.short	0x0100
        /*010e*/ 	.byte	0x08
	.zero		1


	//   ....[5]....
        /*0110*/ 	.word	0x00000290
        /*0114*/ 	.word	0x000000ff
        /*0118*/ 	.word	0x00000048
        /*011c*/ 	.short	0x0100
        /*011e*/ 	.byte	0x08
	.zero		1


	//   ....[6]....
        /*0120*/ 	.word	0x000002a0
        /*0124*/ 	.word	0x000000ff
        /*0128*/ 	.word	0x00000018
        /*012c*/ 	.short	0x0100
        /*012e*/ 	.byte	0x08
	.zero		1


	//   ....[7]....
        /*0130*/ 	.word	0x000002b0
        /*0134*/ 	.word	0x000000ff
        /*0138*/ 	.word	0x00000050
        /*013c*/ 	.short	0x0100
        /*013e*/ 	.byte	0x08
	.zero		1


	//   ....[8]....
        /*0140*/ 	.word	0x000002c0
        /*0144*/ 	.word	0x000000ff
        /*0148*/ 	.word	0x00000020
        /*014c*/ 	.short	0x0100
        /*014e*/ 	.byte	0x08
	.zero		1


	//   ....[9]....
        /*0150*/ 	.word	0x000002d0
        /*0154*/ 	.word	0x000000ff
        /*0158*/ 	.word	0x00000058
        /*015c*/ 	.short	0x0100
        /*015e*/ 	.byte	0x08
	.zero		1


	//   ....[10]....
        /*0160*/ 	.word	0x000002e0
        /*0164*/ 	.word	0x000000ff
        /*0168*/ 	.word	0x00000028
        /*016c*/ 	.short	0x0100
        /*016e*/ 	.byte	0x08
	.zero		1


	//   ....[11]....
        /*0170*/ 	.word	0x000002f0
        /*0174*/ 	.word	0x000000ff
        /*0178*/ 	.word	0x00000060
        /*017c*/ 	.short	0x0100
        /*017e*/ 	.byte	0x08
	.zero		1


	//   ....[12]....
        /*0180*/ 	.word	0x00000300
        /*0184*/ 	.word	0x000000ff
        /*0188*/ 	.word	0x00000030
        /*018c*/ 	.short	0x0100
        /*018e*/ 	.byte	0x08
	.zero		1


	//   ....[13]....
        /*0190*/ 	.word	0x00000310
        /*0194*/ 	.word	0x000000ff
        /*0198*/ 	.word	0x00000068
        /*019c*/ 	.short	0x0100
        /*019e*/ 	.byte	0x08
	.zero		1


	//   ....[14]....
        /*01a0*/ 	.word	0x00000620
        /*01a4*/ 	.word	0x000000ff
        /*01a8*/ 	.word	0x000000a0
        /*01ac*/ 	.short	0x0100
        /*01ae*/ 	.byte	0x08
	.zero		1


	//   ....[15]....
        /*01b0*/ 	.word	0x00000690
        /*01b4*/ 	.word	0x000000ff
        /*01b8*/ 	.word	0x000000a8
        /*01bc*/ 	.short	0x0100
        /*01be*/ 	.byte	0x08
	.zero		1


	//   ....[16]....
        /*01c0*/ 	.word	0x000006b0
        /*01c4*/ 	.word	0x000000ff
        /*01c8*/ 	.word	0x00000080
        /*01cc*/ 	.short	0x0100
        /*01ce*/ 	.byte	0x09
	.zero		1


	//   ....[17]....
        /*01d0*/ 	.word	0x000006c0
        /*01d4*/ 	.word	0x000000ff
        /*01d8*/ 	.word	0x00000088
        /*01dc*/ 	.short	0x0100
        /*01de*/ 	.byte	0x09
	.zero		1


	//   ....[18]....
        /*01e0*/ 	.word	0x000006d0
        /*01e4*/ 	.word	0x000000ff
        /*01e8*/ 	.word	0x00000090
        /*01ec*/ 	.short	0x0100
        /*01ee*/ 	.byte	0x09
	.zero		1


	//   ....[19]....
        /*01f0*/ 	.word	0x000006e0
        /*01f4*/ 	.word	0x000000ff
        /*01f8*/ 	.word	0x00000098
        /*01fc*/ 	.short	0x0100
        /*01fe*/ 	.byte	0x09
	.zero		1


	//   ....[20]....
        /*0200*/ 	.word	0x00001630
        /*0204*/ 	.word	0x000000ff
        /*0208*/ 	.word	0xfffffff8
        /*020c*/ 	.short	0x010a
        /*020e*/ 	.byte	0x2b
	.zero		1


	//   ....[21]....
        /*0210*/ 	.word	0x000017f0
        /*0214*/ 	.word	0x00000003
        /*0218*/ 	.word	0x00000000
        /*021c*/ 	.short	0x010a
        /*021e*/ 	.byte	0x3f
	.zero		1


	//   ....[22]....
        /*0220*/ 	.word	0x00001830
        /*0224*/ 	.word	0x00000003
        /*0228*/ 	.word	0x00000000
        /*022c*/ 	.short	0x010a
        /*022e*/ 	.byte	0x3f
	.zero		1


	//   ....[23]....
        /*0230*/ 	.word	0x00001cf0
        /*0234*/ 	.word	0x000000ff
        /*0238*/ 	.word	0x00000000
        /*023c*/ 	.short	0x010a
        /*023e*/ 	.byte	0x04
	.zero		1


	//   ....[24]....
        /*0240*/ 	.word	0x00001d30
        /*0244*/ 	.word	0x000000ff
        /*0248*/ 	.word	0x00000000
        /*024c*/ 	.short	0x010a
        /*024e*/ 	.byte	0x04
	.zero		1


	//   ....[25]....
        /*0250*/ 	.word	0x00002150
        /*0254*/ 	.word	0x000000ff
        /*0258*/ 	.word	0x00000000
        /*025c*/ 	.short	0x0101
        /*025e*/ 	.byte	0x04
	.zero		1


	//   ....[26]....
        /*0260*/ 	.word	0x00002250
        /*0264*/ 	.word	0x00000003
        /*0268*/ 	.word	0x00000000
        /*026c*/ 	.short	0x0101
        /*026e*/ 	.byte	0x30
	.zero		1


	//   ....[27]....
        /*0270*/ 	.word	0x00002340
        /*0274*/ 	.word	0x000000ff
        /*0278*/ 	.word	0x00000000
        /*027c*/ 	.short	0x0101
        /*027e*/ 	.byte	0x04
	.zero		1


	//   ....[28]....
        /*0280*/ 	.word	0x000023b0
        /*0284*/ 	.word	0x000000ff
        /*0288*/ 	.word	0x00000008
        /*028c*/ 	.short	0x010a
        /*028e*/ 	.byte	0x2b
	.zero		1


	//   ....[29]....
        /*0290*/ 	.word	0x00004720
        /*0294*/ 	.word	0x00000000
        /*0298*/ 	.word	0x00000000
        /*029c*/ 	.short	0x0101
        /*029e*/ 	.byte	0x30
	.zero		1


	//   ....[30]....
        /*02a0*/ 	.word	0x00005030
        /*02a4*/ 	.word	0x0000000b
        /*02a8*/ 	.word	0x00000038
        /*02ac*/ 	.short	0x010a
        /*02ae*/ 	.byte	0x3f
	.zero		1


	//   ....[31]....
        /*02b0*/ 	.word	0x000054c0
        /*02b4*/ 	.word	0x00000006
        /*02b8*/ 	.word	0x000000a8
        /*02bc*/ 	.short	0x0101
        /*02be*/ 	.byte	0x3f
	.zero		1


	//   ....[32]....
        /*02c0*/ 	.word	0x00005bd0
        /*02c4*/ 	.word	0x00000007
        /*02c8*/ 	.word	0x00000000
        /*02cc*/ 	.short	0x010a
        /*02ce*/ 	.byte	0x3f
	.zero		1


	//   ....[33]....
        /*02d0*/ 	.word	0x00005c50
        /*02d4*/ 	.word	0x00000006
        /*02d8*/ 	.word	0x00000000
        /*02dc*/ 	.short	0x010a
        /*02de*/ 	.byte	0x3f
	.zero		1


	//   ....[34]....
        /*02e0*/ 	.word	0x00005ce0
        /*02e4*/ 	.word	0x00000007
        /*02e8*/ 	.word	0x00000000
        /*02ec*/ 	.short	0x010a
        /*02ee*/ 	.byte	0x3f
	.zero		1


	//   ....[35]....
        /*02f0*/ 	.word	0x00005d70
        /*02f4*/ 	.word	0x00000006
        /*02f8*/ 	.word	0x00000000
        /*02fc*/ 	.short	0x010a
        /*02fe*/ 	.byte	0x3f
	.zero		1


	//   ....[36]....
        /*0300*/ 	.word	0x00005e00
        /*0304*/ 	.word	0x00000007
        /*0308*/ 	.word	0x00000000
        /*030c*/ 	.short	0x010a
        /*030e*/ 	.byte	0x3f
	.zero		1


	//   ....[37]....
        /*0310*/ 	.word	0x00005e90
        /*0314*/ 	.word	0x00000006
        /*0318*/ 	.word	0x00000000
        /*031c*/ 	.short	0x010a
        /*031e*/ 	.byte	0x3f
	.zero		1


	//   ....[38]....
        /*0320*/ 	.word	0x00005f20
        /*0324*/ 	.word	0x00000005
        /*0328*/ 	.word	0x00000000
        /*032c*/ 	.short	0x010a
        /*032e*/ 	.byte	0x3f
	.zero		1


	//   ....[39]....
        /*0330*/ 	.word	0x00005f90
        /*0334*/ 	.word	0x00000003
        /*0338*/ 	.word	0xfffffff8
        /*033c*/ 	.short	0x010a
        /*033e*/ 	.byte	0x3f
	.zero		1


	//   ....[40]....
        /*0340*/ 	.word	0x00005fe0
        /*0344*/ 	.word	0x00000003
        /*0348*/ 	.word	0x00000000
        /*034c*/ 	.short	0x010a
        /*034e*/ 	.byte	0x3f
	.zero		1


	//   ....[41]....
        /*0350*/ 	.word	0x00006040
        /*0354*/ 	.word	0x00000004
        /*0358*/ 	.word	0x00000000
        /*035c*/ 	.short	0x010a
        /*035e*/ 	.byte	0x3f
	.zero		1


	//   ....[42]....
        /*0360*/ 	.word	0x000060a0
        /*0364*/ 	.word	0x00000003
        /*0368*/ 	.word	0x00000008
        /*036c*/ 	.short	0x010a
        /*036e*/ 	.byte	0x3f
	.zero		1


	//   ....[43]....
        /*0370*/ 	.word	0x00006170
        /*0374*/ 	.word	0x0000000b
        /*0378*/ 	.word	0x00000038
        /*037c*/ 	.short	0x010a
        /*037e*/ 	.byte	0x3f
	.zero		1


	//   ....[44]....
        /*0380*/ 	.word	0x00006240
        /*0384*/ 	.word	0x00000007
        /*0388*/ 	.word	0x00000000
        /*038c*/ 	.short	0x010a
        /*038e*/ 	.byte	0x3f
	.zero		1


	//   ....[45]....
        /*0390*/ 	.word	0x00006290
        /*0394*/ 	.word	0x00000006
        /*0398*/ 	.word	0x00000000
        /*039c*/ 	.short	0x010a
        /*039e*/ 	.byte	0x3f
	.zero		1


	//   ....[46]....
        /*03a0*/ 	.word	0x000062e0
        /*03a4*/ 	.word	0x00000007
        /*03a8*/ 	.word	0x00000000
        /*03ac*/ 	.short	0x010a
        /*03ae*/ 	.byte	0x3f
	.zero		1


	//   ....[47]....
        /*03b0*/ 	.word	0x00006330
        /*03b4*/ 	.word	0x00000006
        /*03b8*/ 	.word	0x00000000
        /*03bc*/ 	.short	0x010a
        /*03be*/ 	.byte	0x3f
	.zero		1


	//   ....[48]....
        /*03c0*/ 	.word	0x00006380
        /*03c4*/ 	.word	0x00000007
        /*03c8*/ 	.word	0x00000000
        /*03cc*/ 	.short	0x010a
        /*03ce*/ 	.byte	0x3f
	.zero		1


	//   ....[49]....
        /*03d0*/ 	.word	0x000063d0
        /*03d4*/ 	.word	0x00000006
        /*03d8*/ 	.word	0x00000000
        /*03dc*/ 	.short	0x010a
        /*03de*/ 	.byte	0x3f
	.zero		1


	//----- nvinfo : EIATTR_NUM_MBARRIERS
	.align		4
.L_37:
        /*03e0*/ 	.byte	0x03, 0x38
        /*03e2*/ 	.short	0x0014


	//----- nvinfo : EIATTR_EXIT_INSTR_OFFSETS
	.align		4
        /*03e4*/ 	.byte	0x04, 0x1c
        /*03e6*/ 	.short	(.L_39 - .L_38)


	//   ....[0]....
.L_38:
        /*03e8*/ 	.word	0x00001200


	//   ....[1]....
        /*03ec*/ 	.word	0x00001260


	//   ....[2]....
        /*03f0*/ 	.word	0x00004d60


	//   ....[3]....
        /*03f4*/ 	.word	0x00004d90


	//   ....[4]....
        /*03f8*/ 	.word	0x00005f70


	//----- nvinfo : EIATTR_MAX_THREADS
	.align		4
.L_39:
        /*03fc*/ 	.byte	0x04, 0x05
        /*03fe*/ 	.short	(.L_41 - .L_40)
.L_40:
        /*0400*/ 	.word	0x00000180
        /*0404*/ 	.word	0x00000001
        /*0408*/ 	.word	0x00000001


	//----- nvinfo : EIATTR_CRS_STACK_SIZE
	.align		4
.L_41:
        /*040c*/ 	.byte	0x04, 0x1e
        /*040e*/ 	.short	(.L_43 - .L_42)
.L_42:
        /*0410*/ 	.word	0x00000000


	//----- nvinfo : EIATTR_CBANK_PARAM_SIZE
	.align		4
.L_43:
        /*0414*/ 	.byte	0x03, 0x19
        /*0416*/ 	.short	0x0470


	//----- nvinfo : EIATTR_PARAM_CBANK
	.align		4
        /*0418*/ 	.byte	0x04, 0x0a
        /*041a*/ 	.short	(.L_45 - .L_44)
	.align		4
.L_44:
        /*041c*/ 	.word	index@(.nv.constant0._ZN7cutlass13device_kernelINS_4gemm6kernel13GemmUniversalIN4cute5tupleIJiiiiEEENS1_10collective13CollectiveMmaINS1_34MainloopSm90TmaGmmaWarpSpecializedILi7ENS5_IJNS4_1CILi1EEESB_SB_EEENS1_32KernelTmaWarpSpecializedPingpongEEENS5_IJNSA_ILi64EEESF_SF_EEENS_10tfloat32_tENS5_IJlSB_lEEESH_SI_NS4_8TiledMMAINS4_8MMA_AtomIJNS4_4SM904GMMA29MMA_64x64x8_F32TF32TF32_SS_TNILNSM_7ScaleInE1ELSO_1EEEEEENS4_6LayoutISC_NS5_IJNSA_ILi0EEESS_SS_EEEEENS5_IJNS4_10UnderscoreESV_SV_EEEEENS4_13SM90_TMA_LOADENS4_14ComposedLayoutINS4_7SwizzleILi3ELi4ELi3EEENS4_18smem_ptr_flag_bitsILi32EEENSR_INS5_IJNSA_ILi8EEENSA_ILi32EEEEEENS5_IJS15_SB_EEEEEEEvNS4_8identityESY_S19_vS1A_EENS_8epilogue10collective6detail29Sm90TmaWarpSpecializedAdapterINS1D_15DefaultEpilogueISH_SI_SI_NS1C_6thread17LinearCombinationISH_Li1EffLNS1H_9ScaleType4KindE0ELNS_15FloatRoundStyleE2ESH_EENS1_15EpilogueDefaultEEEEEvvEEEEvNT_6ParamsE)
        /*0420*/ 	.short	0x0210
        /*0422*/ 	.short	0x0470


	//----- nvinfo : EIATTR_SW_WAR
	.align		4
.L_45:
        /*0424*/ 	.byte	0x04, 0x36
        /*0426*/ 	.short	(.L_47 - .L_46)
.L_46:
        /*0428*/ 	.word	0x00000008
.L_47:


//--------------------- .nv.callgraph             --------------------------
	.section	.nv.callgraph,"",@"SHT_CUDA_CALLGRAPH"
	.align	4
	.sectionentsize	8
	.align		4
        /*0000*/ 	.word	0x00000000
	.align		4
        /*0004*/ 	.word	0xffffffff
	.align		4
        /*0008*/ 	.word	index@(_ZN7cutlass13device_kernelINS_4gemm6kernel13GemmUniversalIN4cute5tupleIJiiiiEEENS1_10collective13CollectiveMmaINS1_34MainloopSm90TmaGmmaWarpSpecializedILi7ENS5_IJNS4_1CILi1EEESB_SB_EEENS1_32KernelTmaWarpSpecializedPingpongEEENS5_IJNSA_ILi64EEESF_SF_EEENS_10tfloat32_tENS5_IJlSB_lEEESH_SI_NS4_8TiledMMAINS4_8MMA_AtomIJNS4_4SM904GMMA29MMA_64x64x8_F32TF32TF32_SS_TNILNSM_7ScaleInE1ELSO_1EEEEEENS4_6LayoutISC_NS5_IJNSA_ILi0EEESS_SS_EEEEENS5_IJNS4_10UnderscoreESV_SV_EEEEENS4_13SM90_TMA_LOADENS4_14ComposedLayoutINS4_7SwizzleILi3ELi4ELi3EEENS4_18smem_ptr_flag_bitsILi32EEENSR_INS5_IJNSA_ILi8EEENSA_ILi32EEEEEENS5_IJS15_SB_EEEEEEEvNS4_8identityESY_S19_vS1A_EENS_8epilogue10collective6detail29Sm90TmaWarpSpecializedAdapterINS1D_15DefaultEpilogueISH_SI_SI_NS1C_6thread17LinearCombinationISH_Li1EffLNS1H_9ScaleType4KindE0ELNS_15FloatRoundStyleE2ESH_EENS1_15EpilogueDefaultEEEEEvvEEEEvNT_6ParamsE)
	.align		4
        /*000c*/ 	.word	index@(__assertfail)
	.align		4
        /*0010*/ 	.word	0x00000000
	.align		4
        /*0014*/ 	.word	0xfffffffe
	.align		4
        /*0018*/ 	.word	0x00000000
	.align		4
        /*001c*/ 	.word	0xfffffffd
	.align		4
        /*0020*/ 	.word	0x00000000
	.align		4
        /*0024*/ 	.word	0xfffffffc


//--------------------- .nv.constant4             --------------------------
	.section	.nv.constant4,"a",@progbits
	.align	8
	.align		8
.nv.constant4:
        /*0000*/ 	.dword	__assertfail
	.align		8
        /*0008*/ 	.dword	__unnamed_1
	.align		8
        /*0010*/ 	.dword	_ZN40_INTERNAL_edbe52a0_4_k_cu_732d14d1_177354cuda3std3__45__cpo5beginE
	.align		8
        /*0018*/ 	.dword	_ZN40_INTERNAL_edbe52a0_4_k_cu_732d14d1_177354cuda3std3__45__cpo3endE
	.align		8
        /*0020*/ 	.dword	_ZN40_INTERNAL_edbe52a0_4_k_cu_732d14d1_177354cuda3std3__45__cpo6cbeginE
	.align		8
        /*0028*/ 	.dword	_ZN40_INTERNAL_edbe52a0_4_k_cu_732d14d1_177354cuda3std3__45__cpo4cendE
	.align		8
        /*0030*/ 	.dword	_ZN40_INTERNAL_edbe52a0_4_k_cu_732d14d1_177354cuda3std3__442_GLOBAL__N__edbe52a0_4_k_cu_732d14d1_177356ignoreE
	.align		8
        /*0038*/ 	.dword	_ZN40_INTERNAL_edbe52a0_4_k_cu_732d14d1_177354cuda3std3__419piecewise_constructE
	.align		8
        /*0040*/ 	.dword	_ZN40_INTERNAL_edbe52a0_4_k_cu_732d14d1_177354cuda3std3__48in_placeE
	.align		8
        /*0048*/ 	.dword	_ZN40_INTERNAL_edbe52a0_4_k_cu_732d14d1_177354cuda3std6ranges3__45__cpo4swapE
	.align		8
        /*0050*/ 	.dword	_ZN40_INTERNAL_edbe52a0_4_k_cu_732d14d1_177354cuda3std6ranges3__45__cpo9iter_moveE
	.align		8
        /*0058*/ 	.dword	_ZN40_INTERNAL_edbe52a0_4_k_cu_732d14d1_177354cute7productE
	.align		8
        /*0060*/ 	.dword	_ZN40_INTERNAL_edbe52a0_4_k_cu_732d14d1_177354cute1_E
	.align		8
        /*0068*/ 	.dword	$str$22
	.align		8
        /*0070*/ 	.dword	$str$23


//--------------------- .text._ZN7cutlass13device_kernelINS_4gemm6kernel13GemmUniversalIN4cute5tupleIJiiiiEEENS1_10collective13CollectiveMmaINS1_34MainloopSm90TmaGmmaWarpSpecializedILi7ENS5_IJNS4_1CILi1EEESB_SB_EEENS1_32KernelTmaWarpSpecializedPingpongEEENS5_IJNSA_ILi64EEESF_SF_EEENS_10tfloat32_tENS5_IJlSB_lEEESH_SI_NS4_8TiledMMAINS4_8MMA_AtomIJNS4_4SM904GMMA29MMA_64x64x8_F32TF32TF32_SS_TNILNSM_7ScaleInE1ELSO_1EEEEEENS4_6LayoutISC_NS5_IJNSA_ILi0EEESS_SS_EEEEENS5_IJNS4_10UnderscoreESV_SV_EEEEENS4_13SM90_TMA_LOADENS4_14ComposedLayoutINS4_7SwizzleILi3ELi4ELi3EEENS4_18smem_ptr_flag_bitsILi32EEENSR_INS5_IJNSA_ILi8EEENSA_ILi32EEEEEENS5_IJS15_SB_EEEEEEEvNS4_8identityESY_S19_vS1A_EENS_8epilogue10collective6detail29Sm90TmaWarpSpecializedAdapterINS1D_15DefaultEpilogueISH_SI_SI_NS1C_6thread17LinearCombinationISH_Li1EffLNS1H_9ScaleType4KindE0ELNS_15FloatRoundStyleE2ESH_EENS1_15EpilogueDefaultEEEEEvvEEEEvNT_6ParamsE --------------------------
	.section	.text._ZN7cutlass13device_kernelINS_4gemm6kernel13GemmUniversalIN4cute5tupleIJiiiiEEENS1_10collective13CollectiveMmaINS1_34MainloopSm90TmaGmmaWarpSpecializedILi7ENS5_IJNS4_1CILi1EEESB_SB_EEENS1_32KernelTmaWarpSpecializedPingpongEEENS5_IJNSA_ILi64EEESF_SF_EEENS_10tfloat32_tENS5_IJlSB_lEEESH_SI_NS4_8TiledMMAINS4_8MMA_AtomIJNS4_4SM904GMMA29MMA_64x64x8_F32TF32TF32_SS_TNILNSM_7ScaleInE1ELSO_1EEEEEENS4_6LayoutISC_NS5_IJNSA_ILi0EEESS_SS_EEEEENS5_IJNS4_10UnderscoreESV_SV_EEEEENS4_13SM90_TMA_LOADENS4_14ComposedLayoutINS4_7SwizzleILi3ELi4ELi3EEENS4_18smem_ptr_flag_bitsILi32EEENSR_INS5_IJNSA_ILi8EEENSA_ILi32EEEEEENS5_IJS15_SB_EEEEEEEvNS4_8identityESY_S19_vS1A_EENS_8epilogue10collective6detail29Sm90TmaWarpSpecializedAdapterINS1D_15DefaultEpilogueISH_SI_SI_NS1C_6thread17LinearCombinationISH_Li1EffLNS1H_9ScaleType4KindE0ELNS_15FloatRoundStyleE2ESH_EENS1_15EpilogueDefaultEEEEEvvEEEEvNT_6ParamsE,"ax",@progbits
	.align	128
.text._ZN7cutlass13device_kernelINS_4gemm6kernel13GemmUniversalIN4cute5tupleIJiiiiEEENS1_10collective13CollectiveMmaINS1_34MainloopSm90TmaGmmaWarpSpecializedILi7ENS5_IJNS4_1CILi1EEESB_SB_EEENS1_32KernelTmaWarpSpecializedPingpongEEENS5_IJNSA_ILi64EEESF_SF_EEENS_10tfloat32_tENS5_IJlSB_lEEESH_SI_NS4_8TiledMMAINS4_8MMA_AtomIJNS4_4SM904GMMA29MMA_64x64x8_F32TF32TF32_SS_TNILNSM_7ScaleInE1ELSO_1EEEEEENS4_6LayoutISC_NS5_IJNSA_ILi0EEESS_SS_EEEEENS5_IJNS4_10UnderscoreESV_SV_EEEEENS4_13SM90_TMA_LOADENS4_14ComposedLayoutINS4_7SwizzleILi3ELi4ELi3EEENS4_18smem_ptr_flag_bitsILi32EEENSR_INS5_IJNSA_ILi8EEENSA_ILi32EEEEEENS5_IJS15_SB_EEEEEEEvNS4_8identityESY_S19_vS1A_EENS_8epilogue10collective6detail29Sm90TmaWarpSpecializedAdapterINS1D_15DefaultEpilogueISH_SI_SI_NS1C_6thread17LinearCombinationISH_Li1EffLNS1H_9ScaleType4KindE0ELNS_15FloatRoundStyleE2ESH_EENS1_15EpilogueDefaultEEEEEvvEEEEvNT_6ParamsE:
        .type           _ZN7cutlass13device_kernelINS_4gemm6kernel13GemmUniversalIN4cute5tupleIJiiiiEEENS1_10collective13CollectiveMmaINS1_34MainloopSm90TmaGmmaWarpSpecializedILi7ENS5_IJNS4_1CILi1EEESB_SB_EEENS1_32KernelTmaWarpSpecializedPingpongEEENS5_IJNSA_ILi64EEESF_SF_EEENS_10tfloat32_tENS5_IJlSB_lEEESH_SI_NS4_8TiledMMAINS4_8MMA_AtomIJNS4_4SM904GMMA29MMA_64x64x8_F32TF32TF32_SS_TNILNSM_7ScaleInE1ELSO_1EEEEEENS4_6LayoutISC_NS5_IJNSA_ILi0EEESS_SS_EEEEENS5_IJNS4_10UnderscoreESV_SV_EEEEENS4_13SM90_TMA_LOADENS4_14ComposedLayoutINS4_7SwizzleILi3ELi4ELi3EEENS4_18smem_ptr_flag_bitsILi32EEENSR_INS5_IJNSA_ILi8EEENSA_ILi32EEEEEENS5_IJS15_SB_EEEEEEEvNS4_8identityESY_S19_vS1A_EENS_8epilogue10collective6detail29Sm90TmaWarpSpecializedAdapterINS1D_15DefaultEpilogueISH_SI_SI_NS1C_6thread17LinearCombinationISH_Li1EffLNS1H_9ScaleType4KindE0ELNS_15FloatRoundStyleE2ESH_EENS1_15EpilogueDefaultEEEEEvvEEEEvNT_6ParamsE,@function
        .size           _ZN7cutlass13device_kernelINS_4gemm6kernel13GemmUniversalIN4cute5tupleIJiiiiEEENS1_10collective13CollectiveMmaINS1_34MainloopSm90TmaGmmaWarpSpecializedILi7ENS5_IJNS4_1CILi1EEESB_SB_EEENS1_32KernelTmaWarpSpecializedPingpongEEENS5_IJNSA_ILi64EEESF_SF_EEENS_10tfloat32_tENS5_IJlSB_lEEESH_SI_NS4_8TiledMMAINS4_8MMA_AtomIJNS4_4SM904GMMA29MMA_64x64x8_F32TF32TF32_SS_TNILNSM_7ScaleInE1ELSO_1EEEEEENS4_6LayoutISC_NS5_IJNSA_ILi0EEESS_SS_EEEEENS5_IJNS4_10UnderscoreESV_SV_EEEEENS4_13SM90_TMA_LOADENS4_14ComposedLayoutINS4_7SwizzleILi3ELi4ELi3EEENS4_18smem_ptr_flag_bitsILi32EEENSR_INS5_IJNSA_ILi8EEENSA_ILi32EEEEEENS5_IJS15_SB_EEEEEEEvNS4_8identityESY_S19_vS1A_EENS_8epilogue10collective6detail29Sm90TmaWarpSpecializedAdapterINS1D_15DefaultEpilogueISH_SI_SI_NS1C_6thread17LinearCombinationISH_Li1EffLNS1H_9ScaleType4KindE0ELNS_15FloatRoundStyleE2ESH_EENS1_15EpilogueDefaultEEEEEvvEEEEvNT_6ParamsE,(.L_x_139 - _ZN7cutlass13device_kernelINS_4gemm6kernel13GemmUniversalIN4cute5tupleIJiiiiEEENS1_10collective13CollectiveMmaINS1_34MainloopSm90TmaGmmaWarpSpecializedILi7ENS5_IJNS4_1CILi1EEESB_SB_EEENS1_32KernelTmaWarpSpecializedPingpongEEENS5_IJNSA_ILi64EEESF_SF_EEENS_10tfloat32_tENS5_IJlSB_lEEESH_SI_NS4_8TiledMMAINS4_8MMA_AtomIJNS4_4SM904GMMA29MMA_64x64x8_F32TF32TF32_SS_TNILNSM_7ScaleInE1ELSO_1EEEEEENS4_6LayoutISC_NS5_IJNSA_ILi0EEESS_SS_EEEEENS5_IJNS4_10UnderscoreESV_SV_EEEEENS4_13SM90_TMA_LOADENS4_14ComposedLayoutINS4_7SwizzleILi3ELi4ELi3EEENS4_18smem_ptr_flag_bitsILi32EEENSR_INS5_IJNSA_ILi8EEENSA_ILi32EEEEEENS5_IJS15_SB_EEEEEEEvNS4_8identityESY_S19_vS1A_EENS_8epilogue10collective6detail29Sm90TmaWarpSpecializedAdapterINS1D_15DefaultEpilogueISH_SI_SI_NS1C_6thread17LinearCombinationISH_Li1EffLNS1H_9ScaleType4KindE0ELNS_15FloatRoundStyleE2ESH_EENS1_15EpilogueDefaultEEEEEvvEEEEvNT_6ParamsE)
        .other          _ZN7cutlass13device_kernelINS_4gemm6kernel13GemmUniversalIN4cute5tupleIJiiiiEEENS1_10collective13CollectiveMmaINS1_34MainloopSm90TmaGmmaWarpSpecializedILi7ENS5_IJNS4_1CILi1EEESB_SB_EEENS1_32KernelTmaWarpSpecializedPingpongEEENS5_IJNSA_ILi64EEESF_SF_EEENS_10tfloat32_tENS5_IJlSB_lEEESH_SI_NS4_8TiledMMAINS4_8MMA_AtomIJNS4_4SM904GMMA29MMA_64x64x8_F32TF32TF32_SS_TNILNSM_7ScaleInE1ELSO_1EEEEEENS4_6LayoutISC_NS5_IJNSA_ILi0EEESS_SS_EEEEENS5_IJNS4_10UnderscoreESV_SV_EEEEENS4_13SM90_TMA_LOADENS4_14ComposedLayoutINS4_7SwizzleILi3ELi4ELi3EEENS4_18smem_ptr_flag_bitsILi32EEENSR_INS5_IJNSA_ILi8EEENSA_ILi32EEEEEENS5_IJS15_SB_EEEEEEEvNS4_8identityESY_S19_vS1A_EENS_8epilogue10collective6detail29Sm90TmaWarpSpecializedAdapterINS1D_15DefaultEpilogueISH_SI_SI_NS1C_6thread17LinearCombinationISH_Li1EffLNS1H_9ScaleType4KindE0ELNS_15FloatRoundStyleE2ESH_EENS1_15EpilogueDefaultEEEEEvvEEEEvNT_6ParamsE,@"STO_CUDA_ENTRY STV_DEFAULT"
_ZN7cutlass13device_kernelINS_4gemm6kernel13GemmUniversalIN4cute5tupleIJiiiiEEENS1_10collective13CollectiveMmaINS1_34MainloopSm90TmaGmmaWarpSpecializedILi7ENS5_IJNS4_1CILi1EEESB_SB_EEENS1_32KernelTmaWarpSpecializedPingpongEEENS5_IJNSA_ILi64EEESF_SF_EEENS_10tfloat32_tENS5_IJlSB_lEEESH_SI_NS4_8TiledMMAINS4_8MMA_AtomIJNS4_4SM904GMMA29MMA_64x64x8_F32TF32TF32_SS_TNILNSM_7ScaleInE1ELSO_1EEEEEENS4_6LayoutISC_NS5_IJNSA_ILi0EEESS_SS_EEEEENS5_IJNS4_10UnderscoreESV_SV_EEEEENS4_13SM90_TMA_LOADENS4_14ComposedLayoutINS4_7SwizzleILi3ELi4ELi3EEENS4_18smem_ptr_flag_bitsILi32EEENSR_INS5_IJNSA_ILi8EEENSA_ILi32EEEEEENS5_IJS15_SB_EEEEEEEvNS4_8identityESY_S19_vS1A_EENS_8epilogue10collective6detail29Sm90TmaWarpSpecializedAdapterINS1D_15DefaultEpilogueISH_SI_SI_NS1C_6thread17LinearCombinationISH_Li1EffLNS1H_9ScaleType4KindE0ELNS_15FloatRoundStyleE2ESH_EENS1_15EpilogueDefaultEEEEEvvEEEEvNT_6ParamsE:
[----:B------:R-:W0:Y:S02]  /*0000*/  LDC R1, c[0x0][0x28] ;  /* 0x00000a00ff017b82 */ /* 0x000e240000000800 */
[----:B0-----:R-:W-:Y:S01]  /*0010*/  VIADD R1, R1, 0xfffffff8 ;  /* 0xfffffff801017836 */ /* 0x001fe20000000000 */
[----:B------:R-:W0:Y:S01]  /*0020*/  S2R R4, SR_TID.X ;  /* 0x0000000000047919 */ /* 0x000e220000002100 */
[----:B------:R-:W-:Y:S01]  /*0030*/  ELECT P0, URZ, PT ;  /* 0x00000000003f782f */ /* 0x000fe20003800000 */
[----:B------:R-:W-:Y:S01]  /*0040*/  BSSY B0, `(.L_x_0) ;  /* 0x000000f000007945 */ /* 0x000fe20003800000 */
[--C-:B0-----:R-:W-:Y:S02]  /*0050*/  SHF.R.U32.HI R0, RZ, 0x5, R4.reuse ;  /* 0x00000005ff007819 */ /* 0x101fe40000011604 */
[----:B------:R-:W-:-:S03]  /*0060*/  SHF.R.U32.HI R5, RZ, 0x7, R4 ;  /* 0x00000007ff057819 */ /* 0x000fc60000011604 */
[----:B------:R-:W0:Y:S04]  /*0070*/  SHFL.IDX PT, R2, R0, RZ, 0x1f ;  /* 0x00001fff00027589 */ /* 0x000e2800000e0000 */
[----:B------:R1:W2:Y:S01]  /*0080*/  SHFL.IDX PT, R7, R5, RZ, 0x1f ;  /* 0x00001fff05077589 */ /* 0x0002a200000e0000 */
[----:B0-----:R-:W-:-:S13]  /*0090*/  ISETP.NE.OR P0, PT, R2, RZ, !P0 ;  /* 0x000000ff0200720c */ /* 0x001fda0004705670 */
[----:B-12---:R-:W-:Y:S05]  /*00a0*/  @P0 BRA `(.L_x_1) ;  /* 0x0000000000200947 */ /* 0x006fea0003800000 */
[----:B------:R-:W-:Y:S02]  /*00b0*/  ULDC.64 UR4, c[0x0][0x198] ;  /* 0x0000660000047ab9 */ /* 0x000fe40000000a00 */
[----:B------:R-:W-:Y:S02]  /*00c0*/  UIADD3 UR6, UP0, UR4, 0xf0, URZ ;  /* 0x000000f004067890 */ /* 0x000fe4000ff1e03f */
[----:B------:R-:W-:Y:S02]  /*00d0*/  UIADD3 UR4, UP1, UR4, 0x1f0, URZ ;  /* 0x000001f004047890 */ /* 0x000fe4000ff3e03f */
[----:B------:R-:W-:Y:S02]  /*00e0*/  UIADD3.X UR7, URZ, UR5, URZ, UP0, !UPT ;  /* 0x000000053f077290 */ /* 0x000fe400087fe43f */
[----:B------:R-:W-:-:S07]  /*00f0*/  UIADD3.X UR5, URZ, UR5, URZ, UP1, !UPT ;  /* 0x000000053f057290 */ /* 0x000fce0008ffe43f */
[----:B------:R0:W-:Y:S02]  /*0100*/  UTMACCTL.PF [UR6] ;  /* 0x00000000060079b9 */ /* 0x0001e40008040000 */
[----:B------:R0:W-:Y:S02]  /*0110*/  UTMACCTL.PF [UR4] ;  /* 0x00000000040079b9 */ /* 0x0001e40008040000 */
[----:B0-----:R-:W-:Y:S01]  /*0120*/  NOP ;  /* 0x0000000000007918 */ /* 0x001fe20000000000 */
.L_x_1:
[----:B------:R-:W-:Y:S05]  /*0130*/  BSYNC B0 ;  /* 0x0000000000007941 */ /* 0x000fea0003800000 */
.L_x_0:
[----:B------:R-:W0:Y:S02]  /*0140*/  SHFL.IDX PT, R3, R0, RZ, 0x1f ;  /* 0x00001fff00037589 */ /* 0x000e2400000e0000 */
[----:B0-----:R-:W-:-:S13]  /*0150*/  ISETP.NE.AND P0, PT, R3, RZ, PT ;  /* 0x000000ff0300720c */ /* 0x001fda0003f05270 */
[----:B------:R-:W-:Y:S05]  /*0160*/  @P0 BRA `(.L_x_2) ;  /* 0x0000000000700947 */ /* 0x000fea0003800000 */
[----:B------:R-:W0:Y:S01]  /*0170*/  S2UR UR8, SR_CgaCtaId ;  /* 0x00000000000879c3 */ /* 0x000e220000008800 */
[----:B------:R-:W-:Y:S01]  /*0180*/  UMOV UR4, 0x400 ;  /* 0x0000040000047882 */ /* 0x000fe20000000000 */
[----:B------:R-:W-:Y:S01]  /*0190*/  UMOV UR5, 0x1 ;  /* 0x0000000100057882 */ /* 0x000fe20000000000 */
[----:B------:R-:W-:Y:S01]  /*01a0*/  UMOV UR6, 0x80 ;  /* 0x0000008000067882 */ /* 0x000fe20000000000 */
[----:B------:R-:W-:Y:S01]  /*01b0*/  ELECT P0, URZ, PT ;  /* 0x00000000003f782f */ /* 0x000fe20003800000 */
[----:B------:R-:W-:-:S04]  /*01c0*/  UIADD3 UR6, -UR6, 0x100000, URZ ;  /* 0x0010000006067890 */ /* 0x000fc8000fffe13f */
[----:B------:R-:W-:Y:S02]  /*01d0*/  USHF.L.U32 UR7, UR6, 0xb, URZ ;  /* 0x0000000b06077899 */ /* 0x000fe4000800063f */
[----:B------:R-:W-:Y:S02]  /*01e0*/  USHF.L.U32 UR6, UR6, 0x1, URZ ;  /* 0x0000000106067899 */ /* 0x000fe4000800063f */
[----:B0-----:R-:W-:Y:S02]  /*01f0*/  ULEA UR8, UR8, UR4, 0x18 ;  /* 0x0000000408087291 */ /* 0x001fe4000f8ec03f */
[----:B------:R-:W-:-:S04]  /*0200*/  UIADD3 UR4, -UR5, 0x100000, URZ ;  /* 0x0010000005047890 */ /* 0x000fc8000fffe13f */
[----:B------:R-:W-:Y:S02]  /*0210*/  USHF.L.U32 UR5, UR4, 0xb, URZ ;  /* 0x0000000b04057899 */ /* 0x000fe4000800063f */
[----:B------:R-:W-:Y:S01]  /*0220*/  USHF.L.U32 UR4, UR4, 0x1, URZ ;  /* 0x0000000104047899 */ /* 0x000fe2000800063f */
[----:B------:R-:W0:Y:S11]  /*0230*/  FENCE.VIEW.ASYNC.S ;  /* 0x00000000000073c6 */ /* 0x000e360000000000 */
[----:B0-----:R0:W1:Y:S01]  /*0240*/  SYNCS.EXCH.64 URZ, [UR8], UR4 ;  /* 0x00000004083f75b2 */ /* 0x0010620008000100 */
[----:B------:R0:W2:Y:S01]  /*0250*/  SYNCS.EXCH.64 URZ, [UR8+0x38], UR6 ;  /* 0x00003806083f75b2 */ /* 0x0000a20008000100 */
[----:B------:R0:W3:Y:S01]  /*0260*/  SYNCS.EXCH.64 URZ, [UR8+0x8], UR4 ;  /* 0x00000804083f75b2 */ /* 0x0000e20008000100 */
[----:B------:R0:W4:Y:S01]  /*0270*/  SYNCS.EXCH.64 URZ, [UR8+0x40], UR6 ;  /* 0x00004006083f75b2 */ /* 0x0001220008000100 */
[----:B------:R0:W0:Y:S01]  /*0280*/  SYNCS.EXCH.64 URZ, [UR8+0x10], UR4 ;  /* 0x00001004083f75b2 */ /* 0x0000220008000100 */
        /* <DEDUP_REMOVED lines=9> */
[----:B------:R-:W-:Y:S01]  /*0320*/  NOP ;  /* 0x0000000000007918 */ /* 0x000fe20000000000 */
.L_x_2:
[----:B------:R-:W5:Y:S01]  /*0330*/  SHFL.IDX PT, R6, R0, RZ, 0x1f ;  /* 0x00001fff00067589 */ /* 0x000f6200000e0000 */
[----:B------:R-:W-:Y:S01]  /*0340*/  ELECT P0, URZ, PT ;  /* 0x00000000003f782f */ /* 0x000fe20003800000 */
[----:B------:R-:W-:Y:S01]  /*0350*/  NOP ;  /* 0x0000000000007918 */ /* 0x000fe20000000000 */
[----:B------:R-:W-:Y:S01]  /*0360*/  ELECT P1, URZ, PT ;  /* 0x00000000003f782f */ /* 0x000fe20003820000 */
[----:B------:R-:W1:Y:S01]  /*0370*/  SHFL.IDX PT, R3, R0, RZ, 0x1f ;  /* 0x00001fff00037589 */ /* 0x000e6200000e0000 */
[----:B0-----:R-:W-:Y:S01]  /*0380*/  UMOV UR4, 0x20 ;  /* 0x0000002000047882 */ /* 0x001fe20000000000 */
[----:B------:R-:W-:Y:S01]  /*0390*/  UMOV UR11, 0x80 ;  /* 0x00000080000b7882 */ /* 0x000fe20000000000 */
[----:B------:R-:W-:Y:S01]  /*03a0*/  NOP ;  /* 0x0000000000007918 */ /* 0x000fe20000000000 */
[----:B------:R-:W0:Y:S01]  /*03b0*/  SHFL.IDX PT, R5, R5, RZ, 0x1f ;  /* 0x00001fff05057589 */ /* 0x000e2200000e0000 */
[C---:B------:R-:W-:Y:S01]  /*03c0*/  VIADD R31, R7.reuse, 0xffffffff ;  /* 0xffffffff071f7836 */ /* 0x040fe20000000000 */
[----:B------:R-:W-:Y:S01]  /*03d0*/  ULDC.64 UR36, c[0x0][0x208] ;  /* 0x0000820000247ab9 */ /* 0x000fe20000000a00 */
[----:B------:R-:W-:-:S03]  /*03e0*/  ISETP.NE.AND P2, PT, R7, RZ, PT ;  /* 0x000000ff0700720c */ /* 0x000fc60003f45270 */
[----:B------:R-:W-:Y:S02]  /*03f0*/  ISETP.GE.U32.AND P3, PT, R31, 0x2, PT ;  /* 0x000000021f00780c */ /* 0x000fe40003f66070 */
[----:B-----5:R-:W-:Y:S02]  /*0400*/  ISETP.NE.OR P0, PT, R6, RZ, !P0 ;  /* 0x000000ff0600720c */ /* 0x020fe40004705670 */
[----:B-1----:R-:W-:Y:S02]  /*0410*/  ISETP.NE.OR P1, PT, R3, RZ, !P1 ;  /* 0x000000ff0300720c */ /* 0x002fe40004f25670 */
[----:B------:R-:W-:Y:S02]  /*0420*/  SHF.R.S32.HI R3, RZ, 0x1f, R2 ;  /* 0x0000001fff037819 */ /* 0x000fe40000011402 */
[----:B0-----:R-:W-:Y:S02]  /*0430*/  R2UR UR43, R5 ;  /* 0x00000000052b72ca */ /* 0x001fe400000e0000 */
[----:B------:R-:W-:-:S05]  /*0440*/  LEA.HI R3, R3, R2, RZ, 0x2 ;  /* 0x0000000203037211 */ /* 0x000fca00078f10ff */
[----:B------:R-:W-:Y:S01]  /*0450*/  VOTEU.ALL UP0, P0 ;  /* 0x00000000003f7886 */ /* 0x000fe20000000000 */
[----:B------:R-:W-:Y:S01]  /*0460*/  LOP3.LUT R3, R3, 0xfffffffc, RZ, 0xc0, !PT ;  /* 0xfffffffc03037812 */ /* 0x000fe200078ec0ff */
[----:B------:R-:W-:-:S03]  /*0470*/  VOTEU.ALL UP1, P1 ;  /* 0x00000000003f7886 */ /* 0x000fc60000820000 */
[----:B------:R-:W0:Y:S01]  /*0480*/  @!UP0 S2UR UR7, SR_CgaCtaId ;  /* 0x00000000000789c3 */ /* 0x000e220000008800 */
[----:B------:R-:W-:Y:S01]  /*0490*/  @!UP0 UMOV UR6, 0x400 ;  /* 0x0000040000068882 */ /* 0x000fe20000000000 */
[----:B------:R-:W-:-:S04]  /*04a0*/  @!UP0 UIADD3 UR4, -UR4, 0x100000, URZ ;  /* 0x0010000004048890 */ /* 0x000fc8000fffe13f */
[----:B------:R-:W-:Y:S02]  /*04b0*/  @!UP0 USHF.L.U32 UR5, UR4, 0xb, URZ ;  /* 0x0000000b04058899 */ /* 0x000fe4000800063f */
[----:B------:R-:W-:Y:S01]  /*04c0*/  @!UP0 USHF.L.U32 UR4, UR4, 0x1, URZ ;  /* 0x0000000104048899 */ /* 0x000fe2000800063f */
[----:B------:R-:W-:Y:S01]  /*04d0*/  IMAD.IADD R14, R2, 0x1, -R3 ;  /* 0x00000001020e7824 */ /* 0x000fe200078e0a03 */
[----:B------:R-:W-:Y:S01]  /*04e0*/  @!UP1 UMOV UR9, 0x400 ;  /* 0x0000040000099882 */ /* 0x000fe20000000000 */
[----:B------:R-:W-:Y:S01]  /*04f0*/  VOTEU.ALL UP2, P1 ;  /* 0x00000000003f7886 */ /* 0x000fe20000840000 */
[----:B------:R-:W-:Y:S01]  /*0500*/  VOTEU.ALL UP3, P1 ;  /* 0x00000000003f7886 */ /* 0x000fe20000860000 */
[----:B------:R-:W-:Y:S01]  /*0510*/  VOTEU.ALL UP4, P1 ;  /* 0x00000000003f7886 */ /* 0x000fe20000880000 */
[----:B------:R-:W1:Y:S01]  /*0520*/  @!UP1 S2UR UR10, SR_CgaCtaId ;  /* 0x00000000000a99c3 */ /* 0x000e620000008800 */
[----:B------:R-:W-:Y:S01]  /*0530*/  VOTEU.ALL UP5, P1 ;  /* 0x00000000003f7886 */ /* 0x000fe200008a0000 */
[----:B------:R-:W-:-:S04]  /*0540*/  SHF.R.S32.HI R3, RZ, 0x1f, R4 ;  /* 0x0000001fff037819 */ /* 0x000fc80000011404 */
[----:B------:R-:W-:-:S04]  /*0550*/  LEA.HI R3, R3, R4, RZ, 0x7 ;  /* 0x0000000403037211 */ /* 0x000fc800078f38ff */
[----:B------:R-:W-:-:S05]  /*0560*/  LOP3.LUT R3, R3, 0xffffff80, RZ, 0xc0, !PT ;  /* 0xffffff8003037812 */ /* 0x000fca00078ec0ff */
[----:B------:R-:W-:Y:S01]  /*0570*/  IMAD.IADD R5, R4, 0x1, -R3 ;  /* 0x0000000104057824 */ /* 0x000fe200078e0a03 */
[----:B0-----:R-:W-:Y:S02]  /*0580*/  @!UP0 ULEA UR8, UR7, UR6, 0x18 ;  /* 0x0000000607088291 */ /* 0x001fe4000f8ec03f */
[----:B------:R-:W-:-:S04]  /*0590*/  @!UP1 UIADD3 UR6, -UR11, 0x100000, URZ ;  /* 0x001000000b069890 */ /* 0x000fc8000fffe13f */
[----:B------:R-:W-:Y:S02]  /*05a0*/  @!UP1 USHF.L.U32 UR7, UR6, 0xb, URZ ;  /* 0x0000000b06079899 */ /* 0x000fe4000800063f */
[----:B------:R-:W-:Y:S01]  /*05b0*/  @!UP1 USHF.L.U32 UR6, UR6, 0x1, URZ ;  /* 0x0000000106069899 */ /* 0x000fe2000800063f */
[----:B------:R-:W-:Y:S01]  /*05c0*/  VOTEU.ALL UP0, P0 ;  /* 0x00000000003f7886 */ /* 0x000fe20000000000 */
[----:B-1----:R-:W-:Y:S01]  /*05d0*/  @!UP1 ULEA UR9, UR10, UR9, 0x18 ;  /* 0x000000090a099291 */ /* 0x002fe2000f8ec03f */
[----:B------:R-:W-:Y:S02]  /*05e0*/  VOTEU.ALL UP1, P0 ;  /* 0x00000000003f7886 */ /* 0x000fe40000020000 */
[----:B------:R-:W-:Y:S01]  /*05f0*/  ULDC.64 UR10, c[0x0][0x598] ;  /* 0x00016600000a7ab9 */ /* 0x000fe20000000a00 */
[----:B------:R-:W-:Y:S01]  /*0600*/  ISETP.NE.AND P0, PT, R14, 0x3, PT ;  /* 0x000000030e00780c */ /* 0x000fe20003f05270 */
[----:B------:R-:W0:Y:S02]  /*0610*/  FENCE.VIEW.ASYNC.S ;  /* 0x00000000000073c6 */ /* 0x000e240000000000 */
[----:B0-----:R0:W2:Y:S01]  /*0620*/  @!UP0 SYNCS.EXCH.64 URZ, [UR8+0xa0], UR4 ;  /* 0x0000a004083f85b2 */ /* 0x0010a20008000100 */
[----:B------:R-:W-:-:S02]  /*0630*/  ISETP.NE.U32.AND P1, PT, RZ, UR10, PT ;  /* 0x0000000aff007c0c */ /* 0x000fc4000bf25070 */
[----:B------:R-:W-:Y:S02]  /*0640*/  ISETP.EQ.OR P0, PT, R14, RZ, !P0 ;  /* 0x000000ff0e00720c */ /* 0x000fe40004702670 */
[----:B------:R-:W-:Y:S02]  /*0650*/  ISETP.NE.AND.EX P1, PT, RZ, UR11, PT, P1 ;  /* 0x0000000bff007c0c */ /* 0x000fe4000bf25310 */
[----:B------:R-:W-:-:S04]  /*0660*/  ISETP.EQ.AND P0, PT, R7, RZ, P0 ;  /* 0x000000ff0700720c */ /* 0x000fc80000702270 */
[----:B------:R-:W-:-:S04]  /*0670*/  SEL R23, RZ, 0x1, !P0 ;  /* 0x00000001ff177807 */ /* 0x000fc80004000000 */
[----:B------:R-:W-:Y:S01]  /*0680*/  SEL R23, R23, 0x2, P3 ;  /* 0x0000000217177807 */ /* 0x000fe20001800000 */
[----:B------:R0:W2:Y:S01]  /*0690*/  @!UP1 SYNCS.EXCH.64 URZ, [UR8+0xa8], UR4 ;  /* 0x0000a804083f95b2 */ /* 0x0000a20008000100 */
[----:B------:R-:W-:Y:S01]  /*06a0*/  NOP ;  /* 0x0000000000007918 */ /* 0x000fe20000000000 */
[----:B------:R0:W2:Y:S01]  /*06b0*/  @!UP2 SYNCS.EXCH.64 URZ, [UR9+0x80], UR6 ;  /* 0x00008006093fa5b2 */ /* 0x0000a20008000100 */
[----:B------:R0:W2:Y:S01]  /*06c0*/  @!UP3 SYNCS.EXCH.64 URZ, [UR9+0x88], UR6 ;  /* 0x00008806093fb5b2 */ /* 0x0000a20008000100 */
[----:B------:R0:W2:Y:S01]  /*06d0*/  @!UP4 SYNCS.EXCH.64 URZ, [UR9+0x90], UR6 ;  /* 0x00009006093fc5b2 */ /* 0x0000a20008000100 */
[----:B------:R0:W2:Y:S01]  /*06e0*/  @!UP5 SYNCS.EXCH.64 URZ, [UR9+0x98], UR6 ;  /* 0x00009806093fd5b2 */ /* 0x0000a20008000100 */
[----:B------:R-:W-:Y:S01]  /*06f0*/  NOP ;  /* 0x0000000000007918 */ /* 0x000fe20000000000 */
[----:B--234-:R-:W-:Y:S06]  /*0700*/  BAR.SYNC.DEFER_BLOCKING 0x0 ;  /* 0x0000000000007b1d */ /* 0x01cfec0000010000 */
[----:B0-----:R-:W-:Y:S05]  /*0710*/  @!P1 BRA `(.L_x_3) ;  /* 0x00000000001c9947 */ /* 0x001fea0003800000 */
[----:B------:R-:W0:Y:S02]  /*0720*/  LDC.64 R2, c[0x0][0x598] ;  /* 0x00016600ff027b82 */ /* 0x000e240000000a00 */
[----:B0-----:R-:W2:Y:S02]  /*0730*/  LDG.E.64 R2, desc[UR36][R2.64] ;  /* 0x0000002402027981 */ /* 0x001ea4000c1e1b00 */
[----:B--2---:R-:W-:-:S04]  /*0740*/  ISETP.NE.U32.AND P0, PT, R2, RZ, PT ;  /* 0x000000ff0200720c */ /* 0x004fc80003f05070 */
[----:B------:R-:W-:-:S13]  /*0750*/  ISETP.NE.AND.EX P0, PT, R3, RZ, PT, P0 ;  /* 0x000000ff0300720c */ /* 0x000fda0003f05300 */
[----:B------:R-:W-:Y:S05]  /*0760*/  @!P0 BRA `(.L_x_3) ;  /* 0x0000000000088947 */ /* 0x000fea0003800000 */
[----:B------:R1:W5:Y:S01]  /*0770*/  LD.E R56, desc[UR36][R2.64] ;  /* 0x0000002402387980 */ /* 0x000362000c101900 */
[----:B------:R-:W-:Y:S05]  /*0780*/  BRA `(.L_x_4) ;  /* 0x0000000000247947 */ /* 0x000fea0003800000 */
.L_x_3:
[----:B------:R-:W-:Y:S02]  /*0790*/  ULDC.64 UR4, c[0x0][0x588] ;  /* 0x0001620000047ab9 */ /* 0x000fe40000000a00 */
[----:B------:R-:W-:-:S04]  /*07a0*/  ISETP.NE.U32.AND P0, PT, RZ, UR4, PT ;  /* 0x00000004ff007c0c */ /* 0x000fc8000bf05070 */
[----:B------:R-:W-:-:S13]  /*07b0*/  ISETP.NE.AND.EX P0, PT, RZ, UR5, PT, P0 ;  /* 0x00000005ff007c0c */ /* 0x000fda000bf05300 */
[----:B------:R-:W-:Y:S05]  /*07c0*/  @!P0 BRA `(.L_x_5) ;  /* 0x00000000000c8947 */ /* 0x000fea0003800000 */
[----:B------:R-:W0:Y:S02]  /*07d0*/  LDC.64 R56, c[0x0][0x588] ;  /* 0x00016200ff387b82 */ /* 0x000e240000000a00 */
[----:B0-----:R0:W5:Y:S01]  /*07e0*/  LDG.E R56, desc[UR36][R56.64] ;  /* 0x0000002438387981 */ /* 0x001162000c1e1900 */
[----:B------:R-:W-:Y:S05]  /*07f0*/  BRA `(.L_x_4) ;  /* 0x0000000000087947 */ /* 0x000fea0003800000 */
.L_x_5:
[----:B------:R-:W-:Y:S02]  /*0800*/  ULDC UR4, c[0x0][0x580] ;  /* 0x0001600000047ab9 */ /* 0x000fe40000000800 */
[----:B------:R-:W-:-:S07]  /*0810*/  IMAD.U32 R56, RZ, RZ, UR4 ;  /* 0x00000004ff387e24 */ /* 0x000fce000f8e00ff */
.L_x_4:
[----:B------:R-:W-:Y:S02]  /*0820*/  ULDC.64 UR4, c[0x0][0x5a0] ;  /* 0x0001680000047ab9 */ /* 0x000fe40000000a00 */
[----:B------:R-:W-:-:S04]  /*0830*/  ISETP.NE.U32.AND P0, PT, RZ, UR4, PT ;  /* 0x00000004ff007c0c */ /* 0x000fc8000bf05070 */
[----:B------:R-:W-:-:S13]  /*0840*/  ISETP.NE.AND.EX P0, PT, RZ, UR5, PT, P0 ;  /* 0x00000005ff007c0c */ /* 0x000fda000bf05300 */
[----:B------:R-:W-:Y:S05]  /*0850*/  @!P0 BRA `(.L_x_6) ;  /* 0x00000000001c8947 */ /* 0x000fea0003800000 */
[----:B-1----:R-:W1:Y:S02]  /*0860*/  LDC.64 R2, c[0x0][0x5a0] ;  /* 0x00016800ff027b82 */ /* 0x002e640000000a00 */
[----:B-1----:R-:W2:Y:S02]  /*0870*/  LDG.E.64 R2, desc[UR36][R2.64] ;  /* 0x0000002402027981 */ /* 0x002ea4000c1e1b00 */
[----:B--2---:R-:W-:-:S04]  /*0880*/  ISETP.NE.U32.AND P0, PT, R2, RZ, PT ;  /* 0x000000ff0200720c */ /* 0x004fc80003f05070 */
[----:B------:R-:W-:-:S13]  /*0890*/  ISETP.NE.AND.EX P0, PT, R3, RZ, PT, P0 ;  /* 0x000000ff0300720c */ /* 0x000fda0003f05300 */
[----:B------:R-:W-:Y:S05]  /*08a0*/  @!P0 BRA `(.L_x_6) ;  /* 0x0000000000088947 */ /* 0x000fea0003800000 */
[----:B0-----:R2:W5:Y:S01]  /*08b0*/  LD.E R57, desc[UR36][R2.64] ;  /* 0x0000002402397980 */ /* 0x001562000c101900 */
[----:B------:R-:W-:Y:S05]  /*08c0*/  BRA `(.L_x_7) ;  /* 0x0000000000247947 */ /* 0x000fea0003800000 */
.L_x_6:
[----:B------:R-:W-:Y:S02]  /*08d0*/  ULDC.64 UR4, c[0x0][0x590] ;  /* 0x0001640000047ab9 */ /* 0x000fe40000000a00 */
[----:B------:R-:W-:-:S04]  /*08e0*/  ISETP.NE.U32.AND P0, PT, RZ, UR4, PT ;  /* 0x00000004ff007c0c */ /* 0x000fc8000bf05070 */
[----:B------:R-:W-:-:S13]  /*08f0*/  ISETP.NE.AND.EX P0, PT, RZ, UR5, PT, P0 ;  /* 0x00000005ff007c0c */ /* 0x000fda000bf05300 */
[----:B------:R-:W-:Y:S05]  /*0900*/  @!P0 BRA `(.L_x_8) ;  /* 0x00000000000c8947 */ /* 0x000fea0003800000 */
[----:B-1----:R-:W0:Y:S02]  /*0910*/  LDC.64 R2, c[0x0][0x590] ;  /* 0x00016400ff027b82 */ /* 0x002e240000000a00 */
[----:B0-----:R0:W5:Y:S01]  /*0920*/  LDG.E R57, desc[UR36][R2.64] ;  /* 0x0000002402397981 */ /* 0x001162000c1e1900 */
[----:B------:R-:W-:Y:S05]  /*0930*/  BRA `(.L_x_7) ;  /* 0x0000000000087947 */ /* 0x000fea0003800000 */
.L_x_8:
[----:B------:R-:W-:Y:S02]  /*0940*/  ULDC UR4, c[0x0][0x584] ;  /* 0x0001610000047ab9 */ /* 0x000fe40000000800 */
[----:B0-----:R-:W-:-:S07]  /*0950*/  IMAD.U32 R57, RZ, RZ, UR4 ;  /* 0x00000004ff397e24 */ /* 0x001fce000f8e00ff */
.L_x_7:
[----:B012---:R-:W0:Y:S01]  /*0960*/  LDC R2, c[0x0][0x65c] ;  /* 0x00019700ff027b82 */ /* 0x007e220000000800 */
[----:B------:R-:W1:Y:S01]  /*0970*/  S2R R15, SR_CTAID.Y ;  /* 0x00000000000f7919 */ /* 0x000e620000002600 */
[----:B------:R-:W-:Y:S01]  /*0980*/  ULDC UR6, c[0x0][0x28c] ;  /* 0x0000a30000067ab9 */ /* 0x000fe20000000800 */
[----:B------:R-:W-:Y:S01]  /*0990*/  ISETP.NE.AND P0, PT, R7, 0x2, PT ;  /* 0x000000020700780c */ /* 0x000fe20003f05270 */
[----:B------:R-:W-:Y:S01]  /*09a0*/  UIADD3 UR6, UR6, 0x3f, URZ ;  /* 0x0000003f06067890 */ /* 0x000fe2000fffe03f */
[----:B------:R-:W2:Y:S01]  /*09b0*/  S2R R6, SR_CTAID.X ;  /* 0x0000000000067919 */ /* 0x000ea20000002500 */
[----:B------:R-:W-:Y:S01]  /*09c0*/  UMOV UR38, URZ ;  /* 0x0000003f00267c82 */ /* 0x000fe20008000000 */
[----:B------:R-:W-:Y:S01]  /*09d0*/  UMOV UR39, URZ ;  /* 0x0000003f00277c82 */ /* 0x000fe20008000000 */
[----:B------:R-:W-:Y:S01]  /*09e0*/  USHF.R.S32.HI UR7, URZ, 0x1f, UR6 ;  /* 0x0000001f3f077899 */ /* 0x000fe20008011406 */
[----:B------:R-:W-:-:S03]  /*09f0*/  ULDC.64 UR8, c[0x0][0x650] ;  /* 0x0001940000087ab9 */ /* 0x000fc60000000a00 */
[----:B------:R-:W-:-:S04]  /*0a00*/  ULEA.HI UR7, UR7, UR6, URZ, 0x6 ;  /* 0x0000000607077291 */ /* 0x000fc8000f8f303f */
[----:B------:R-:W-:Y:S01]  /*0a10*/  USHF.R.S32.HI UR40, URZ, 0x6, UR7 ;  /* 0x000000063f287899 */ /* 0x000fe20008011407 */
[----:B0-----:R-:W-:-:S13]  /*0a20*/  ISETP.NE.AND P1, PT, R2, 0x1, PT ;  /* 0x000000010200780c */ /* 0x001fda0003f25270 */
[----:B------:R-:W2:Y:S01]  /*0a30*/  @P1 LDC R17, c[0x0][0x10] ;  /* 0x00000400ff111b82 */ /* 0x000ea20000000800 */
[----:B-1----:R-:W-:Y:S02]  /*0a40*/  @P1 IMAD.MOV.U32 R8, RZ, RZ, R15 ;  /* 0x000000ffff081224 */ /* 0x002fe400078e000f */
[----:B------:R-:W-:Y:S02]  /*0a50*/  @P1 IMAD.MOV.U32 R9, RZ, RZ, RZ ;  /* 0x000000ffff091224 */ /* 0x000fe400078e00ff */
[----:B------:R-:W-:-:S03]  /*0a60*/  @P1 IMAD.MOV.U32 R7, RZ, RZ, RZ ;  /* 0x000000ffff071224 */ /* 0x000fc600078e00ff */
[----:B------:R-:W0:Y:S01]  /*0a70*/  @!P1 LDC R3, c[0x0][0xc] ;  /* 0x00000300ff039b82 */ /* 0x000e220000000800 */
[----:B------:R-:W-:Y:S01]  /*0a80*/  ULDC UR4, c[0x0][0xc] ;  /* 0x0000030000047ab9 */ /* 0x000fe20000000800 */
[----:B------:R-:W-:Y:S02]  /*0a90*/  ULDC UR5, c[0x0][0x10] ;  /* 0x0000040000057ab9 */ /* 0x000fe40000000800 */
[----:B------:R-:W-:-:S04]  /*0aa0*/  UIMAD.WIDE.U32 UR4, UR4, UR5, URZ ;  /* 0x00000005040472a5 */ /* 0x000fc8000f8e003f */
[----:B------:R-:W1:Y:S01]  /*0ab0*/  LDC R0, c[0x0][0x14] ;  /* 0x00000500ff007b82 */ /* 0x000e620000000800 */
[----:B--2---:R-:W-:-:S04]  /*0ac0*/  @P1 IMAD.WIDE.U32 R16, R6, R17, R8 ;  /* 0x0000001106101225 */ /* 0x004fc800078e0008 */
[----:B------:R-:W-:Y:S02]  /*0ad0*/  @P1 IMAD.IADD R17, R17, 0x1, R7 ;  /* 0x0000000111111824 */ /* 0x000fe400078e0207 */
[----:B------:R-:W-:Y:S02]  /*0ae0*/  IMAD.MOV.U32 R7, RZ, RZ, RZ ;  /* 0x000000ffff077224 */ /* 0x000fe400078e00ff */
[----:B0-----:R-:W-:-:S04]  /*0af0*/  @!P1 IMAD.WIDE.U32 R8, R3, R15, R6 ;  /* 0x0000000f03089225 */ /* 0x001fc800078e0006 */
[----:B------:R-:W-:Y:S02]  /*0b00*/  @!P1 IMAD.MOV.U32 R16, RZ, RZ, R8 ;  /* 0x000000ffff109224 */ /* 0x000fe400078e0008 */
[----:B-1----:R-:W-:-:S04]  /*0b10*/  IMAD.WIDE.U32 R10, R0, UR4, RZ ;  /* 0x00000004000a7c25 */ /* 0x002fc8000f8e00ff */
[----:B------:R-:W-:Y:S01]  /*0b20*/  IMAD R3, R0, UR5, RZ ;  /* 0x0000000500037c24 */ /* 0x000fe2000f8e02ff */
[----:B------:R0:W-:Y:S01]  /*0b30*/  STL.64 [R1], R10 ;  /* 0x0000000a01007387 */ /* 0x0001e20000100a00 */
[----:B------:R-:W-:Y:S02]  /*0b40*/  @!P1 IMAD.MOV.U32 R17, RZ, RZ, R9 ;  /* 0x000000ffff119224 */ /* 0x000fe400078e0009 */
[----:B------:R-:W-:Y:S01]  /*0b50*/  IMAD.IADD R0, R11, 0x1, R3 ;  /* 0x000000010b007824 */ /* 0x000fe200078e0203 */
[----:B------:R-:W-:Y:S06]  /*0b60*/  @P0 BRA `(.L_x_9) ;  /* 0x0000000000280947 */ /* 0x000fec0003800000 */
[----:B------:R-:W-:Y:S01]  /*0b70*/  UIMAD.WIDE.U32 UR4, UR40, 0x24924925, URZ ;  /* 0x24924925280478a5 */ /* 0x000fe2000f8e003f */
[----:B------:R-:W-:Y:S01]  /*0b80*/  IADD3 R16, P0, R16, R10, RZ ;  /* 0x0000000a10107210 */ /* 0x000fe20007f1e0ff */
[----:B------:R-:W-:Y:S02]  /*0b90*/  UISETP.GE.U32.AND UP0, UPT, UR40, 0x7, UPT ;  /* 0x000000072800788c */ /* 0x000fe4000bf06070 */
[----:B------:R-:W-:Y:S02]  /*0ba0*/  UIADD3 UR4, -UR5, UR40, URZ ;  /* 0x0000002805047290 */ /* 0x000fe4000fffe13f */
[----:B------:R-:W-:Y:S01]  /*0bb0*/  IMAD.X R17, R0, 0x1, R17, P0 ;  /* 0x0000000100117824 */ /* 0x000fe200000e0611 */
[----:B------:R-:W-:Y:S01]  /*0bc0*/  UMOV UR39, URZ ;  /* 0x0000003f00277c82 */ /* 0x000fe20008000000 */
[----:B------:R-:W-:-:S04]  /*0bd0*/  ULEA.HI UR4, UR4, UR5, URZ, 0x1f ;  /* 0x0000000504047291 */ /* 0x000fc8000f8ff83f */
[----:B------:R-:W-:-:S04]  /*0be0*/  USHF.R.U32.HI UR4, URZ, 0x2, UR4 ;  /* 0x000000023f047899 */ /* 0x000fc80008011604 */
[----:B------:R-:W-:Y:S02]  /*0bf0*/  @UP0 ULOP3.LUT UR39, UR4, 0x1, URZ, 0xc0, !UPT ;  /* 0x0000000104270892 */ /* 0x000fe4000f8ec03f */
[----:B------:R-:W-:-:S12]  /*0c00*/  UIMAD UR38, UR4, -0x7, UR40 ;  /* 0xfffffff9042678a4 */ /* 0x000fd8000f8e0228 */
.L_x_9:
[----:B------:R-:W-:Y:S01]  /*0c10*/  ISETP.GE.U32.AND P0, PT, R16, UR8, PT ;  /* 0x0000000810007c0c */ /* 0x000fe2000bf06070 */
[----:B------:R-:W-:Y:S01]  /*0c20*/  IMAD.MOV.U32 R22, RZ, RZ, -0x1 ;  /* 0xffffffffff167424 */ /* 0x000fe200078e00ff */
[----:B------:R-:W-:Y:S01]  /*0c30*/  PRMT R3, RZ, 0x7610, R3 ;  /* 0x00007610ff037816 */ /* 0x000fe20000000003 */
[----:B------:R-:W-:Y:S01]  /*0c40*/  IMAD.MOV.U32 R18, RZ, RZ, -0x1 ;  /* 0xffffffffff127424 */ /* 0x000fe200078e00ff */
[----:B------:R-:W-:Y:S01]  /*0c50*/  ISETP.GE.U32.AND.EX P0, PT, R17, UR9, PT, P0 ;  /* 0x0000000911007c0c */ /* 0x000fe2000bf06100 */
[----:B------:R-:W-:-:S12]  /*0c60*/  IMAD.MOV.U32 R19, RZ, RZ, -0x1 ;  /* 0xffffffffff137424 */ /* 0x000fd800078e00ff */
[----:B------:R-:W-:Y:S05]  /*0c70*/  @P0 BRA `(.L_x_10) ;  /* 0x0000000400580947 */ /* 0x000fea0003800000 */
[----:B------:R-:W1:Y:S01]  /*0c80*/  LDC.64 R20, c[0x0][0x628] ;  /* 0x00018a00ff147b82 */ /* 0x000e620000000a00 */
[----:B------:R-:W-:Y:S02]  /*0c90*/  IMAD.MOV.U32 R8, RZ, RZ, R16 ;  /* 0x000000ffff087224 */ /* 0x000fe400078e0010 */
[----:B------:R-:W-:-:S05]  /*0ca0*/  IMAD.MOV.U32 R9, RZ, RZ, R17 ;  /* 0x000000ffff097224 */ /* 0x000fca00078e0011 */
[----:B------:R-:W2:Y:S08]  /*0cb0*/  LDC R18, c[0x0][0x630] ;  /* 0x00018c00ff127b82 */ /* 0x000eb00000000800 */
[----:B------:R-:W3:Y:S01]  /*0cc0*/  LDC.64 R24, c[0x0][0x620] ;  /* 0x00018800ff187b82 */ /* 0x000ee20000000a00 */
[----:B-1----:R-:W-:-:S04]  /*0cd0*/  ISETP.NE.U32.AND P0, PT, R20, RZ, PT ;  /* 0x000000ff1400720c */ /* 0x002fc80003f05070 */
[----:B------:R-:W-:-:S13]  /*0ce0*/  ISETP.NE.AND.EX P0, PT, R21, RZ, PT, P0 ;  /* 0x000000ff1500720c */ /* 0x000fda0003f05300 */
[----:B--23--:R-:W-:Y:S05]  /*0cf0*/  @!P0 BRA `(.L_x_11) ;  /* 0x0000000000288947 */ /* 0x00cfea0003800000 */
[----:B------:R-:W1:Y:S02]  /*0d00*/  LDC R3, c[0x0][0x634] ;  /* 0x00018d00ff037b82 */ /* 0x000e640000000800 */
[----:B-1----:R-:W-:-:S05]  /*0d10*/  IADD3 R3, P0, R16, R3, RZ ;  /* 0x0000000310037210 */ /* 0x002fca0007f1e0ff */
[----:B------:R-:W-:-:S04]  /*0d20*/  IMAD.X R19, RZ, RZ, R17, P0 ;  /* 0x000000ffff137224 */ /* 0x000fc800000e0611 */
[----:B------:R-:W-:-:S04]  /*0d30*/  IMAD.WIDE.U32 R8, R19, R20, RZ ;  /* 0x0000001413087225 */ /* 0x000fc800078e00ff */
[----:B0-----:R-:W-:-:S04]  /*0d40*/  IMAD.WIDE.U32 R10, P0, R3, R21, R8 ;  /* 0x00000015030a7225 */ /* 0x001fc80007800008 */
[----:B------:R-:W-:-:S04]  /*0d50*/  IMAD.WIDE.U32 R8, R3, R20, RZ ;  /* 0x0000001403087225 */ /* 0x000fc800078e00ff */
[----:B------:R-:W-:Y:S01]  /*0d60*/  IMAD.X R13, RZ, RZ, RZ, P0 ;  /* 0x000000ffff0d7224 */ /* 0x000fe200000e06ff */
[----:B------:R-:W-:Y:S01]  /*0d70*/  IADD3 RZ, P0, R9, R10, RZ ;  /* 0x0000000a09ff7210 */ /* 0x000fe20007f1e0ff */
[----:B------:R-:W-:-:S04]  /*0d80*/  IMAD.MOV.U32 R12, RZ, RZ, R11 ;  /* 0x000000ffff0c7224 */ /* 0x000fc800078e000b */
[----:B------:R-:W-:-:S08]  /*0d90*/  IMAD.WIDE.U32.X R8, R19, R21, R12, P0 ;  /* 0x0000001513087225 */ /* 0x000fd000000e040c */
.L_x_11:
[-CC-:B------:R-:W-:Y:S01]  /*0da0*/  SHF.R.U64 R30, R8, R18.reuse, R9.reuse ;  /* 0x00000012081e7219 */ /* 0x180fe20000001209 */
[----:B------:R-:W1:Y:S01]  /*0db0*/  LDC R12, c[0x0][0x618] ;  /* 0x00018600ff0c7b82 */ /* 0x000e620000000800 */
[----:B------:R-:W-:Y:S01]  /*0dc0*/  SHF.R.U32.HI R7, RZ, R18, R9 ;  /* 0x00000012ff077219 */ /* 0x000fe20000011609 */
[----:B------:R-:W-:Y:S01]  /*0dd0*/  ULDC UR4, c[0x0][0x150] ;  /* 0x0000540000047ab9 */ /* 0x000fe20000000800 */
[----:B0-----:R-:W-:Y:S02]  /*0de0*/  IADD3 R11, P0, RZ, -R30, RZ ;  /* 0x8000001eff0b7210 */ /* 0x001fe40007f1e0ff */
[----:B------:R-:W-:-:S03]  /*0df0*/  I2FP.F32.U32 R3, R6 ;  /* 0x0000000600037245 */ /* 0x000fc60000201000 */
[----:B------:R-:W0:Y:S01]  /*0e00*/  LDC.64 R26, c[0x0][0x640] ;  /* 0x00019000ff1a7b82 */ /* 0x000e220000000a00 */
[----:B------:R-:W-:Y:S02]  /*0e10*/  IMAD.X R13, RZ, RZ, ~R7, P0 ;  /* 0x000000ffff0d7224 */ /* 0x000fe400000e0e07 */
[----:B------:R-:W-:Y:S01]  /*0e20*/  FMUL R3, R3, UR4 ;  /* 0x0000000403037c20 */ /* 0x000fe20008400000 */
[----:B------:R-:W-:Y:S01]  /*0e30*/  IMAD.WIDE.U32 R8, R11, R24, R16 ;  /* 0x000000180b087225 */ /* 0x000fe200078e0010 */
[----:B------:R-:W-:-:S03]  /*0e40*/  ULDC UR4, c[0x0][0x154] ;  /* 0x0000550000047ab9 */ /* 0x000fc60000000800 */
[----:B------:R-:W-:Y:S01]  /*0e50*/  IMAD R10, R13, R24, RZ ;  /* 0x000000180d0a7224 */ /* 0x000fe200078e02ff */
[----:B------:R-:W2:Y:S01]  /*0e60*/  LDC R7, c[0x0][0x144] ;  /* 0x00005100ff077b82 */ /* 0x000ea20000000800 */
[----:B------:R-:W3:Y:S02]  /*0e70*/  F2I.U32.TRUNC.NTZ R3, R3 ;  /* 0x0000000300037305 */ /* 0x000ee4000020f000 */
[----:B------:R-:W-:-:S04]  /*0e80*/  IMAD R11, R11, R25, R10 ;  /* 0x000000190b0b7224 */ /* 0x000fc800078e020a */
[----:B------:R-:W-:Y:S01]  /*0e90*/  IMAD.IADD R9, R9, 0x1, R11 ;  /* 0x0000000109097824 */ /* 0x000fe200078e020b */
[----:B------:R-:W4:Y:S01]  /*0ea0*/  LDC R18, c[0x0][0x608] ;  /* 0x00018200ff127b82 */ /* 0x000f220000000800 */
[----:B------:R-:W-:-:S03]  /*0eb0*/  IMAD.MOV.U32 R11, RZ, RZ, -0x1 ;  /* 0xffffffffff0b7424 */ /* 0x000fc600078e00ff */
[-C--:B-1----:R-:W-:Y:S02]  /*0ec0*/  SHF.R.U64 R22, R8, R12.reuse, R9 ;  /* 0x0000000c08167219 */ /* 0x082fe40000001209 */
[----:B------:R-:W-:Y:S02]  /*0ed0*/  I2FP.F32.U32 R8, R15 ;  /* 0x0000000f00087245 */ /* 0x000fe40000201000 */
[----:B------:R-:W1:Y:S01]  /*0ee0*/  LDC R24, c[0x0][0x658] ;  /* 0x00019600ff187b82 */ /* 0x000e620000000800 */
[----:B0-----:R-:W-:Y:S01]  /*0ef0*/  ISETP.NE.U32.AND P0, PT, R26, RZ, PT ;  /* 0x000000ff1a00720c */ /* 0x001fe20003f05070 */
[----:B---3--:R-:W-:Y:S01]  /*0f00*/  IMAD.MOV R10, RZ, RZ, -R3 ;  /* 0x000000ffff0a7224 */ /* 0x008fe200078e0a03 */
[----:B------:R-:W-:Y:S01]  /*0f10*/  SHF.R.U32.HI R9, RZ, R12, R9 ;  /* 0x0000000cff097219 */ /* 0x000fe20000011609 */
[----:B------:R-:W-:Y:S01]  /*0f20*/  FMUL R8, R8, UR4 ;  /* 0x0000000408087c20 */ /* 0x000fe20008400000 */
[----:B------:R-:W-:-:S03]  /*0f30*/  ISETP.NE.AND.EX P0, PT, R27, RZ, PT, P0 ;  /* 0x000000ff1b00720c */ /* 0x000fc60003f05300 */
[----:B------:R-:W0:Y:S01]  /*0f40*/  LDC R20, c[0x0][0x148] ;  /* 0x00005200ff147b82 */ /* 0x000e220000000800 */
[----:B--2---:R-:W-:-:S07]  /*0f50*/  IMAD R3, R7, R10, R6 ;  /* 0x0000000a07037224 */ /* 0x004fce00078e0206 */
[----:B------:R-:W2:Y:S01]  /*0f60*/  LDC R21, c[0x0][0x600] ;  /* 0x00018000ff157b82 */ /* 0x000ea20000000800 */
[-CC-:B----4-:R-:W-:Y:S02]  /*0f70*/  SHF.R.U64 R32, R22, R18.reuse, R9.reuse ;  /* 0x0000001216207219 */ /* 0x190fe40000001209 */
[----:B------:R-:W-:Y:S01]  /*0f80*/  SHF.R.U32.HI R7, RZ, R18, R9 ;  /* 0x00000012ff077219 */ /* 0x000fe20000011609 */
[----:B------:R-:W-:Y:S01]  /*0f90*/  IMAD.MOV.U32 R9, RZ, RZ, 0x1 ;  /* 0x00000001ff097424 */ /* 0x000fe200078e00ff */
[----:B------:R3:W4:Y:S03]  /*0fa0*/  F2I.U32.TRUNC.NTZ R18, R8 ;  /* 0x0000000800127305 */ /* 0x000726000020f000 */
[----:B------:R-:W0:Y:S01]  /*0fb0*/  LDC R25, c[0x0][0x648] ;  /* 0x00019200ff197b82 */ /* 0x000e220000000800 */
[-C--:B-1----:R-:W-:Y:S02]  /*0fc0*/  SHF.L.U32 R6, R11, R24.reuse, RZ ;  /* 0x000000180b067219 */ /* 0x082fe400000006ff */
[----:B------:R-:W-:-:S02]  /*0fd0*/  SHF.R.U64 R34, R32, R24, R7 ;  /* 0x0000001820227219 */ /* 0x000fc40000001207 */
[----:B------:R-:W-:Y:S02]  /*0fe0*/  LOP3.LUT R13, RZ, R6, RZ, 0x33, !PT ;  /* 0x00000006ff0d7212 */ /* 0x000fe400078e33ff */
[-C--:B------:R-:W-:Y:S01]  /*0ff0*/  SHF.R.U32.HI R7, RZ, R24.reuse, R7 ;  /* 0x00000018ff077219 */ /* 0x080fe20000011607 */
[----:B------:R-:W1:Y:S01]  /*1000*/  LDC R29, c[0x0][0x638] ;  /* 0x00018e00ff1d7b82 */ /* 0x000e620000000800 */
[----:B------:R-:W-:Y:S01]  /*1010*/  SHF.L.U32 R12, R9, R24, RZ ;  /* 0x00000018090c7219 */ /* 0x000fe200000006ff */
[----:B------:R-:W-:-:S06]  /*1020*/  IMAD.MOV.U32 R6, RZ, RZ, R34 ;  /* 0x000000ffff067224 */ /* 0x000fcc00078e0022 */
[----:B------:R-:W0:Y:S01]  /*1030*/  LDC R28, c[0x0][0x610] ;  /* 0x00018400ff1c7b82 */ /* 0x000e220000000800 */
[----:B---34-:R-:W-:Y:S05]  /*1040*/  @!P0 BRA `(.L_x_12) ;  /* 0x0000000000288947 */ /* 0x018fea0003800000 */
[----:B------:R-:W3:Y:S02]  /*1050*/  LDC R11, c[0x0][0x64c] ;  /* 0x00019300ff0b7b82 */ /* 0x000ee40000000800 */
[----:B---3--:R-:W-:-:S05]  /*1060*/  IADD3 R11, P0, R34, R11, RZ ;  /* 0x0000000b220b7210 */ /* 0x008fca0007f1e0ff */
[----:B------:R-:W-:-:S04]  /*1070*/  IMAD.X R19, RZ, RZ, R7, P0 ;  /* 0x000000ffff137224 */ /* 0x000fc800000e0607 */
[----:B------:R-:W-:-:S04]  /*1080*/  IMAD.WIDE.U32 R6, R19, R26, RZ ;  /* 0x0000001a13067225 */ /* 0x000fc800078e00ff */
[----:B------:R-:W-:-:S04]  /*1090*/  IMAD.WIDE.U32 R8, P0, R11, R27, R6 ;  /* 0x0000001b0b087225 */ /* 0x000fc80007800006 */
[----:B------:R-:W-:-:S04]  /*10a0*/  IMAD.WIDE.U32 R6, R11, R26, RZ ;  /* 0x0000001a0b067225 */ /* 0x000fc800078e00ff */
[----:B------:R-:W-:Y:S01]  /*10b0*/  IMAD.X R11, RZ, RZ, RZ, P0 ;  /* 0x000000ffff0b7224 */ /* 0x000fe200000e06ff */
[----:B------:R-:W-:Y:S01]  /*10c0*/  IADD3 RZ, P0, R7, R8, RZ ;  /* 0x0000000807ff7210 */ /* 0x000fe20007f1e0ff */
[----:B------:R-:W-:-:S04]  /*10d0*/  IMAD.MOV.U32 R10, RZ, RZ, R9 ;  /* 0x000000ffff0a7224 */ /* 0x000fc800078e0009 */
[----:B------:R-:W-:-:S08]  /*10e0*/  IMAD.WIDE.U32.X R6, R19, R27, R10, P0 ;  /* 0x0000001b13067225 */ /* 0x000fd000000e040a */
.L_x_12:
[----:B0-----:R-:W-:Y:S01]  /*10f0*/  SHF.R.U64 R6, R6, R25, R7 ;  /* 0x0000001906067219 */ /* 0x001fe20000001207 */
[----:B--2---:R-:W-:Y:S01]  /*1100*/  VIADD R7, R21, 0xffffffff ;  /* 0xffffffff15077836 */ /* 0x004fe20000000000 */
[----:B------:R-:W-:Y:S01]  /*1110*/  LOP3.LUT R13, R32, R13, RZ, 0xc0, !PT ;  /* 0x0000000d200d7212 */ /* 0x000fe200078ec0ff */
[----:B------:R-:W-:Y:S02]  /*1120*/  IMAD.MOV R18, RZ, RZ, -R18 ;  /* 0x000000ffff127224 */ /* 0x000fe400078e0a12 */
[----:B------:R-:W-:Y:S01]  /*1130*/  IMAD.MOV R8, RZ, RZ, -R6 ;  /* 0x000000ffff087224 */ /* 0x000fe200078e0a06 */
[----:B------:R-:W-:Y:S01]  /*1140*/  LOP3.LUT R7, R22, R7, RZ, 0xc0, !PT ;  /* 0x0000000716077212 */ /* 0x000fe200078ec0ff */
[----:B------:R-:W-:Y:S02]  /*1150*/  IMAD R12, R12, R6, R13 ;  /* 0x000000060c0c7224 */ /* 0x000fe400078e020d */
[----:B------:R-:W-:Y:S02]  /*1160*/  @P1 IMAD R3, R20, R18, R15 ;  /* 0x0000001214031224 */ /* 0x000fe400078e020f */
[----:B-1----:R-:W-:-:S02]  /*1170*/  IMAD R6, R8, R29, R34 ;  /* 0x0000001d08067224 */ /* 0x002fc400078e0222 */
[----:B------:R-:W-:Y:S02]  /*1180*/  IMAD R22, R12, R28, R3 ;  /* 0x0000001c0c167224 */ /* 0x000fe400078e0203 */
[----:B------:R-:W-:Y:S02]  /*1190*/  IMAD R7, R6, R21, R7 ;  /* 0x0000001506077224 */ /* 0x000fe400078e0207 */
[----:B------:R-:W-:Y:S02]  /*11a0*/  IMAD.MOV.U32 R3, RZ, RZ, 0x1 ;  /* 0x00000001ff037424 */ /* 0x000fe400078e00ff */
[----:B------:R-:W-:Y:S01]  /*11b0*/  IMAD.MOV.U32 R19, RZ, RZ, R30 ;  /* 0x000000ffff137224 */ /* 0x000fe200078e001e */
[----:B------:R-:W-:Y:S02]  /*11c0*/  SEL R18, R7, R22, !P1 ;  /* 0x0000001607127207 */ /* 0x000fe40004800000 */
[----:B------:R-:W-:-:S07]  /*11d0*/  SEL R22, R22, R7, !P1 ;  /* 0x0000000716167207 */ /* 0x000fce0004800000 */
.L_x_10:
[----:B------:R-:W-:Y:S05]  /*11e0*/  @!P2 BRA `(.L_x_13) ;  /* 0x0000003800e0a947 */ /* 0x000fea0003800000 */
[----:B------:R-:W-:-:S13]  /*11f0*/  ISETP.GT.U32.AND P0, PT, R31, 0x1, PT ;  /* 0x000000011f00780c */ /* 0x000fda0003f04070 */
[----:B------:R-:W-:Y:S05]  /*1200*/  @P0 EXIT ;  /* 0x000000000000094d */ /* 0x000fea0003800000 */
.L_x_14:
[----:B------:R-:W-:-:S08]  /*1210*/  NOP ;  /* 0x0000000000007918 */ /* 0x000fd00000000000 */
[----:B------:R-:W1:Y:S02]  /*1220*/  USETMAXREG.TRY_ALLOC.CTAPOOL UP0, 0xe8 ;  /* 0x000000e8000079c8 */ /* 0x000e640008000600 */
[----:B-1----:R-:W-:-:S13]  /*1230*/  PLOP3.LUT P0, PT, PT, PT, UP0, 0x80, 0x0 ;  /* 0x000000000000781c */ /* 0x002fda0003f0f008 */
[----:B------:R-:W-:Y:S05]  /*1240*/  @!P0 BRA `(.L_x_14) ;  /* 0xfffffffc00f08947 */ /* 0x000fea000383ffff */
[----:B------:R-:W-:-:S13]  /*1250*/  LOP3.LUT P0, RZ, R3, 0xff, RZ, 0xc0, !PT ;  /* 0x000000ff03ff7812 */ /* 0x000fda000780c0ff */
[----:B------:R-:W-:Y:S05]  /*1260*/  @!P0 EXIT ;  /* 0x000000000000894d */ /* 0x000fea0003800000 */
[----:B------:R-:W2:Y:S01]  /*1270*/  LDL.64 R8, [R1] ;  /* 0x0000000001087983 */ /* 0x000ea20000100a00 */
[----:B------:R-:W-:Y:S01]  /*1280*/  SHF.R.S32.HI R4, RZ, 0x1f, R5 ;  /* 0x0000001fff047819 */ /* 0x000fe20000011405 */
[----:B------:R-:W1:Y:S01]  /*1290*/  S2UR UR4, SR_CgaCtaId ;  /* 0x00000000000479c3 */ /* 0x000e620000008800 */
[----:B------:R-:W-:Y:S01]  /*12a0*/  UMOV UR41, 0x400 ;  /* 0x0000040000297882 */ /* 0x000fe20000000000 */
[----:B------:R-:W-:Y:S01]  /*12b0*/  UISETP.LT.AND UP0, UPT, UR40, 0x1, UPT ;  /* 0x000000012800788c */ /* 0x000fe2000bf01270 */
[CC--:B------:R-:W-:Y:S01]  /*12c0*/  LEA.HI R3, R4.reuse, R5.reuse, RZ, 0x2 ;  /* 0x0000000504037211 */ /* 0x0c0fe200078f10ff */
[----:B------:R-:W-:Y:S01]  /*12d0*/  UIADD3 UR5, UR43, -0x1, URZ ;  /* 0xffffffff2b057890 */ /* 0x000fe2000fffe03f */
[----:B------:R-:W-:Y:S01]  /*12e0*/  LEA.HI R4, R4, R5, RZ, 0x5 ;  /* 0x0000000504047211 */ /* 0x000fe200078f28ff */
[----:B------:R-:W-:Y:S01]  /*12f0*/  USEL UR42, UR40, 0x1, UP0 ;  /* 0x00000001282a7887 */ /* 0x000fe20008000000 */
[--C-:B------:R-:W-:Y:S01]  /*1300*/  SHF.R.S32.HI R58, RZ, 0x2, R3.reuse ;  /* 0x00000002ff3a7819 */ /* 0x100fe20000011403 */
[----:B------:R-:W3:Y:S01]  /*1310*/  LDC R64, c[0x0][0x658] ;  /* 0x00019600ff407b82 */ /* 0x000ee20000000800 */
[----:B------:R-:W-:Y:S01]  /*1320*/  SHF.R.S32.HI R7, RZ, 0x1f, R3 ;  /* 0x0000001fff077819 */ /* 0x000fe20000011403 */
[----:B------:R-:W-:Y:S01]  /*1330*/  UISETP.NE.AND UP0, UPT, UR5, URZ, UPT ;  /* 0x0000003f0500728c */ /* 0x000fe2000bf05270 */
[----:B------:R-:W-:Y:S01]  /*1340*/  LOP3.LUT R6, R3, 0xfffffffc, RZ, 0xc0, !PT ;  /* 0xfffffffc03067812 */ /* 0x000fe200078ec0ff */
[----:B------:R-:W-:Y:S01]  /*1350*/  ULDC UR8, c[0x0][0x284] ;  /* 0x0000a10000087ab9 */ /* 0x000fe20000000800 */
[----:B------:R-:W-:Y:S01]  /*1360*/  LEA.HI R7, R7, R58, RZ, 0x3 ;  /* 0x0000003a07077211 */ /* 0x000fe200078f18ff */
[----:B------:R-:W-:Y:S01]  /*1370*/  USEL UR7, URZ, 0x1, UP0 ;  /* 0x000000013f077887 */ /* 0x000fe20008000000 */
[----:B------:R-:W-:Y:S01]  /*1380*/  SHF.R.S32.HI R3, RZ, 0x5, R4 ;  /* 0x00000005ff037819 */ /* 0x000fe20000011404 */
[----:B------:R-:W4:Y:S01]  /*1390*/  LDC.64 R62, c[0x0][0x5c8] ;  /* 0x00017200ff3e7b82 */ /* 0x000f220000000a00 */
[----:B------:R-:W-:Y:S01]  /*13a0*/  LOP3.LUT R7, R7, 0xfffffff8, RZ, 0xc0, !PT ;  /* 0xfffffff807077812 */ /* 0x000fe200078ec0ff */
[----:B------:R-:W-:Y:S01]  /*13b0*/  IMAD.IADD R6, R5, 0x1, -R6 ;  /* 0x0000000105067824 */ /* 0x000fe200078e0a06 */
[----:B------:R-:W-:Y:S01]  /*13c0*/  LOP3.LUT R72, R23, 0x1, RZ, 0xfc, !PT ;  /* 0x0000000117487812 */ /* 0x000fe200078efcff */
[----:B------:R-:W-:Y:S01]  /*13d0*/  IMAD.MOV.U32 R5, RZ, RZ, 0x1 ;  /* 0x00000001ff057424 */ /* 0x000fe200078e00ff */
[----:B------:R-:W-:Y:S01]  /*13e0*/  USHF.L.U32 UR47, UR40, 0x1, URZ ;  /* 0x00000001282f7899 */ /* 0x000fe2000800063f */
[----:B------:R-:W-:Y:S01]  /*13f0*/  IMAD.IADD R58, R58, 0x1, -R7 ;  /* 0x000000013a3a7824 */ /* 0x000fe200078e0a07 */
[----:B------:R-:W-:Y:S01]  /*1400*/  UIADD3 UR42, -UR42, UR40, URZ ;  /* 0x000000282a2a7290 */ /* 0x000fe2000fffe13f */
[----:B------:R-:W0:Y:S01]  /*1410*/  LDC R65, c[0x0][0x288] ;  /* 0x0000a200ff417b82 */ /* 0x000e220000000800 */
[----:B-1----:R-:W-:Y:S01]  /*1420*/  ULEA UR41, UR4, UR41, 0x18 ;  /* 0x0000002904297291 */ /* 0x002fe2000f8ec03f */
[C-C-:B------:R-:W-:Y:S01]  /*1430*/  IMAD R69, R3.reuse, -0x10, -R58.reuse ;  /* 0xfffffff003457824 */ /* 0x140fe200078e0a3a */
[--C-:B------:R-:W-:Y:S01]  /*1440*/  SHF.R.S32.HI R59, RZ, 0x1f, R58.reuse ;  /* 0x0000001fff3b7819 */ /* 0x100fe2000001143a */
[----:B------:R-:W-:Y:S01]  /*1450*/  USHF.L.U32 UR4, UR5, 0x3, URZ ;  /* 0x0000000305047899 */ /* 0x000fe2000800063f */
[----:B------:R-:W-:Y:S01]  /*1460*/  IMAD.SHL.U32 R60, R6, 0x2, RZ ;  /* 0x00000002063c7824 */ /* 0x000fe200078e00ff */
[----:B------:R-:W-:Y:S01]  /*1470*/  UIADD3 UR5, UR41, 0x180, URZ ;  /* 0x0000018029057890 */ /* 0x000fe2000fffe03f */
[----:B------:R-:W-:Y:S01]  /*1480*/  IMAD.U32 R73, RZ, RZ, UR7 ;  /* 0x00000007ff497e24 */ /* 0x000fe2000f8e00ff */
[----:B------:R-:W1:Y:S01]  /*1490*/  LDC R67, c[0x0][0x600] ;  /* 0x00018000ff437b82 */ /* 0x000e620000000800 */
[----:B------:R-:W-:Y:S01]  /*14a0*/  IMAD.WIDE R58, R3, 0x10, R58 ;  /* 0x00000010033a7825 */ /* 0x000fe200078e023a */
[----:B------:R-:W-:Y:S01]  /*14b0*/  UIADD3 UR6, UR41, 0x1c180, URZ ;  /* 0x0001c18029067890 */ /* 0x000fe2000fffe03f */
[----:B------:R-:W-:Y:S01]  /*14c0*/  SHF.R.S32.HI R61, RZ, 0x1f, R60 ;  /* 0x0000001fff3d7819 */ /* 0x000fe2000001143c */
[----:B------:R-:W-:Y:S01]  /*14d0*/  USHF.R.U32.HI UR5, URZ, 0x4, UR5 ;  /* 0x000000043f057899 */ /* 0x000fe20008011605 */
[----:B------:R-:W-:Y:S01]  /*14e0*/  IMAD.MOV.U32 R3, RZ, RZ, -0x1 ;  /* 0xffffffffff037424 */ /* 0x000fe200078e00ff */
[----:B------:R-:W-:Y:S01]  /*14f0*/  USHF.R.U32.HI UR6, URZ, 0x4, UR6 ;  /* 0x000000043f067899 */ /* 0x000fe20008011606 */
[----:B------:R-:W-:Y:S01]  /*1500*/  VIADD R69, R69, UR8 ;  /* 0x0000000845457c36 */ /* 0x000fe20008000000 */
[----:B------:R-:W-:Y:S01]  /*1510*/  UIADD3 UR48, UR41, 0x80, URZ ;  /* 0x0000008029307890 */ /* 0x000fe2000fffe03f */
[C---:B----4-:R-:W-:Y:S01]  /*1520*/  SHF.L.U64.HI R63, R62.reuse, 0x3, R63 ;  /* 0x000000033e3f7819 */ /* 0x050fe2000001023f */
[----:B------:R-:W-:Y:S01]  /*1530*/  ULOP3.LUT UR4, UR4, 0x8, URZ, 0xc0, !UPT ;  /* 0x0000000804047892 */ /* 0x000fe2000f8ec03f */
[-C--:B---3--:R-:W-:Y:S01]  /*1540*/  SHF.L.U32 R3, R3, R64.reuse, RZ ;  /* 0x0000004003037219 */ /* 0x088fe200000006ff */
[----:B------:R-:W-:Y:S01]  /*1550*/  ULOP3.LUT UR5, UR5, 0x3fff, URZ, 0xc0, !UPT ;  /* 0x00003fff05057892 */ /* 0x000fe2000f8ec03f */
[----:B------:R-:W-:Y:S01]  /*1560*/  SHF.L.U32 R64, R5, R64, RZ ;  /* 0x0000004005407219 */ /* 0x000fe200000006ff */
[----:B------:R-:W-:Y:S01]  /*1570*/  ULOP3.LUT UR6, UR6, 0x3fff, URZ, 0xc0, !UPT ;  /* 0x00003fff06067892 */ /* 0x000fe2000f8ec03f */
[----:B------:R-:W-:Y:S01]  /*1580*/  IMAD.SHL.U32 R62, R62, 0x8, RZ ;  /* 0x000000083e3e7824 */ /* 0x000fe200078e00ff */
[----:B------:R-:W-:Y:S01]  /*1590*/  LOP3.LUT R68, RZ, R3, RZ, 0x33, !PT ;  /* 0x00000003ff447212 */ /* 0x000fe200078e33ff */
[----:B0-----:R-:W-:Y:S01]  /*15a0*/  IMAD R65, R6, -0x2, R65 ;  /* 0xfffffffe06417824 */ /* 0x001fe200078e0241 */
[----:B------:R-:W-:-:S02]  /*15b0*/  ULEA UR43, UR43, UR48, 0x3 ;  /* 0x000000302b2b7291 */ /* 0x000fc4000f8e183f */
[----:B------:R-:W-:Y:S02]  /*15c0*/  ULOP3.LUT UR49, UR4, 0x8, URZ, 0x3c, !UPT ;  /* 0x0000000804317892 */ /* 0x000fe4000f8e3c3f */
[----:B------:R-:W-:Y:S01]  /*15d0*/  ULOP3.LUT UR44, UR4, 0x18, URZ, 0x3c, !UPT ;  /* 0x00000018042c7892 */ /* 0x000fe2000f8e3c3f */
[----:B-1----:R-:W-:Y:S01]  /*15e0*/  VIADD R67, R67, 0xffffffff ;  /* 0xffffffff43437836 */ /* 0x002fe20000000000 */
[----:B------:R-:W-:Y:S02]  /*15f0*/  ULOP3.LUT UR45, UR5, 0x10000, URZ, 0xfc, !UPT ;  /* 0x00010000052d7892 */ /* 0x000fe4000f8efc3f */
[----:B------:R-:W-:Y:S01]  /*1600*/  ULOP3.LUT UR46, UR6, 0x10000, URZ, 0xfc, !UPT ;  /* 0x00010000062e7892 */ /* 0x000fe2000f8efc3f */
[----:B--2---:R-:W-:-:S11]  /*1610*/  SHF.L.U64.HI R66, R8, 0x1, R0 ;  /* 0x0000000108427819 */ /* 0x004fd60000010200 */
.L_x_98:
[----:B------:R-:W-:-:S04]  /*1620*/  SHF.L.U32 R0, R73, 0x1f, RZ ;  /* 0x0000001f49007819 */ /* 0x000fc800000006ff */
[----:B------:R-:W0:Y:S02]  /*1630*/  SYNCS.PHASECHK.TRANS64.TRYWAIT P0, [UR43+-0x8], R0 ;  /* 0xfffff800ff0075a7 */ /* 0x000e24000800016b */
[----:B01--4-:R-:W-:Y:S05]  /*1640*/  @!P0 BRA `(.L_x_15) ;  /* 0x00000048004c8947 */ /* 0x013fea0003800000 */
.L_x_123:
[----:B------:R-:W-:Y:S02]  /*1650*/  ULDC UR4, c[0x0][0x28c] ;  /* 0x0000a30000047ab9 */ /* 0x000fe40000000800 */
[----:B------:R-:W-:-:S13]  /*1660*/  ISETP.LT.AND P0, PT, RZ, UR4, PT ;  /* 0x00000004ff007c0c */ /* 0x000fda000bf01270 */
[----:B------:R-:W-:Y:S05]  /*1670*/  @P0 BRA `(.L_x_16) ;  /* 0x0000000000400947 */ /* 0x000fea0003800000 */
[----:B0-----:R-:W-:Y:S01]  /*1680*/  MOV R0, 0x0 ;  /* 0x0000000000007802 */ /* 0x001fe20000000f00 */
[----:B------:R-:W-:Y:S01]  /*1690*/  ULDC.64 UR4, c[0x4][0x68] ;  /* 0x01001a0000047ab9 */ /* 0x000fe20000000a00 */
[----:B------:R-:W-:Y:S01]  /*16a0*/  ULDC.64 UR6, c[0x4][0x8] ;  /* 0x0100020000067ab9 */ /* 0x000fe20000000a00 */
[----:B------:R-:W-:Y:S01]  /*16b0*/  IMAD.U32 R4, RZ, RZ, UR4 ;  /* 0x00000004ff047e24 */ /* 0x000fe2000f8e00ff */
[----:B------:R0:W1:Y:S01]  /*16c0*/  LDC.64 R14, c[0x4][R0] ;  /* 0x01000000000e7b82 */ /* 0x0000620000000a00 */
[----:B------:R-:W-:Y:S01]  /*16d0*/  IMAD.U32 R5, RZ, RZ, UR5 ;  /* 0x00000005ff057e24 */ /* 0x000fe2000f8e00ff */
[----:B------:R-:W-:Y:S01]  /*16e0*/  ULDC.64 UR4, c[0x4][0x70] ;  /* 0x01001c0000047ab9 */ /* 0x000fe20000000a00 */
[----:B------:R-:W-:Y:S02]  /*16f0*/  IMAD.U32 R10, RZ, RZ, UR6 ;  /* 0x00000006ff0a7e24 */ /* 0x000fe4000f8e00ff */
[----:B------:R-:W-:Y:S02]  /*1700*/  IMAD.U32 R6, RZ, RZ, UR4 ;  /* 0x00000004ff067e24 */ /* 0x000fe4000f8e00ff */
[----:B------:R-:W-:-:S02]  /*1710*/  IMAD.U32 R7, RZ, RZ, UR5 ;  /* 0x00000005ff077e24 */ /* 0x000fc4000f8e00ff */
[----:B------:R-:W-:Y:S02]  /*1720*/  IMAD.U32 R11, RZ, RZ, UR7 ;  /* 0x00000007ff0b7e24 */ /* 0x000fe4000f8e00ff */
[----:B------:R-:W-:Y:S02]  /*1730*/  IMAD.MOV.U32 R8, RZ, RZ, 0x1e1 ;  /* 0x000001e1ff087424 */ /* 0x000fe400078e00ff */
[----:B------:R-:W-:Y:S02]  /*1740*/  IMAD.MOV.U32 R12, RZ, RZ, 0x1 ;  /* 0x00000001ff0c7424 */ /* 0x000fe400078e00ff */
[----:B0-----:R-:W-:-:S07]  /*1750*/  IMAD.MOV.U32 R13, RZ, RZ, RZ ;  /* 0x000000ffff0d7224 */ /* 0x001fce00078e00ff */
[----:B------:R-:W-:-:S07]  /*1760*/  LEPC R20, `(.L_x_16) ;  /* 0x000000001014794e */ /* 0x000fce0000000000 */
[----:B-1---5:R-:W-:Y:S05]  /*1770*/  CALL.ABS.NOINC R14 ;  /* 0x000000000e007343 */ /* 0x022fea0003c00000 */
.L_x_16:
[----:B------:R-:W-:-:S13]  /*1780*/  ISETP.NE.AND P0, PT, R72, 0x3, PT ;  /* 0x000000034800780c */ /* 0x000fda0003f05270 */
[----:B------:R-:W-:Y:S05]  /*1790*/  @!P0 BRA `(.L_x_17) ;  /* 0x0000000000048947 */ /* 0x000fea0003800000 */
[----:B------:R-:W-:Y:S01]  /*17a0*/  BPT.TRAP 0x1 ;  /* 0x000000040000795c */ /* 0x000fe20000300000 */
.L_x_17:
[----:B0-----:R-:W-:Y:S02]  /*17b0*/  IMAD.U32 R3, RZ, RZ, UR38 ;  /* 0x00000026ff037e24 */ /* 0x001fe4000f8e00ff */
[----:B------:R-:W-:-:S03]  /*17c0*/  IMAD.U32 R0, RZ, RZ, UR39 ;  /* 0x00000027ff007e24 */ /* 0x000fc6000f8e00ff */
[----:B------:R-:W-:Y:S02]  /*17d0*/  LEA R3, R3, UR41, 0x3 ;  /* 0x0000002903037c11 */ /* 0x000fe4000f8e18ff */
[----:B------:R-:W-:-:S04]  /*17e0*/  SHF.L.U32 R0, R0, 0x1f, RZ ;  /* 0x0000001f00007819 */ /* 0x000fc800000006ff */
[----:B------:R0:W1:Y:S01]  /*17f0*/  SYNCS.PHASECHK.TRANS64.TRYWAIT P1, [R3+URZ], R0 ;  /* 0x00000000030075a7 */ /* 0x000062000802017f */
[----:B------:R-:W-:Y:S05]  /*1800*/  @!P0 BRA `(.L_x_18) ;  /* 0x0000000000048947 */ /* 0x000fea0003800000 */
[----:B------:R-:W-:Y:S01]  /*1810*/  BPT.TRAP 0x1 ;  /* 0x000000040000795c */ /* 0x000fe20000300000 */
.L_x_18:
[----:B-1----:R-:W-:Y:S05]  /*1820*/  @P1 BRA `(.L_x_19) ;  /* 0x0000000000081947 */ /* 0x002fea0003800000 */
[----:B------:R-:W1:Y:S02]  /*1830*/  SYNCS.PHASECHK.TRANS64.TRYWAIT P1, [R3+URZ], R0 ;  /* 0x00000000030075a7 */ /* 0x000e64000802017f */
[----:B-1----:R-:W-:Y:S05]  /*1840*/  @!P1 BRA `(.L_x_20) ;  /* 0x0000004400e49947 */ /* 0x002fea0003800000 */
.L_x_19:
[----:B------:R-:W-:Y:S05]  /*1850*/  WARPSYNC.ALL ;  /* 0x0000000000007948 */ /* 0x000fea0003800000 */
[----:B------:R-:W-:Y:S01]  /*1860*/  ULEA UR8, UR38, UR45, 0xa ;  /* 0x0000002d26087291 */ /* 0x000fe2000f8e503f */
[----:B------:R-:W-:Y:S01]  /*1870*/  WARPGROUP.ARRIVE ;  /* 0x00000000000079c5 */ /* 0x000fe20000000000 */
[----:B------:R-:W-:Y:S01]  /*1880*/  ULEA UR9, UR38, UR46, 0xa ;  /* 0x0000002e26097291 */ /* 0x000fe2000f8e503f */
[----:B01----:R-:W-:Y:S01]  /*1890*/  IMAD.U32 R0, RZ, RZ, UR42 ;  /* 0x0000002aff007e24 */ /* 0x003fe2000f8e00ff */
[----:B------:R-:W-:Y:S01]  /*18a0*/  UMOV UR5, 0x40000040 ;  /* 0x4000004000057882 */ /* 0x000fe20000000000 */
[----:B------:R-:W-:-:S02]  /*18b0*/  UMOV UR7, 0x40000040 ;  /* 0x4000004000077882 */ /* 0x000fc40000000000 */
[----:B------:R-:W-:Y:S01]  /*18c0*/  UMOV UR4, UR8 ;  /* 0x0000000800047c82 */ /* 0x000fe20008000000 */
[----:B------:R-:W-:Y:S01]  /*18d0*/  ISETP.GE.AND P1, PT, R0, 0x1, PT ;  /* 0x000000010000780c */ /* 0x000fe20003f26270 */
[----:B------:R-:W-:Y:S02]  /*18e0*/  UMOV UR6, UR9 ;  /* 0x0000000900067c82 */ /* 0x000fe40008000000 */
[----:B------:R-:W-:Y:S01]  /*18f0*/  HGMMA.64x64x8.F32.TF32 R24, gdesc[UR4], RZ, !UPT, gsb0 ;  /* 0x04e00000041879f0 */ /* 0x000fe2000c0028ff */
[----:B------:R-:W-:Y:S02]  /*1900*/  UIADD3 UR4, UR8, 0x2, URZ ;  /* 0x0000000208047890 */ /* 0x000fe4000fffe03f */
[----:B------:R-:W-:Y:S01]  /*1910*/  UIADD3 UR6, UR9, 0x2, URZ ;  /* 0x0000000209067890 */ /* 0x000fe2000fffe03f */
[----:B------:R-:W-:Y:S01]  /*1920*/  UMOV UR5, 0x40000040 ;  /* 0x4000004000057882 */ /* 0x000fe20000000000 */
[----:B------:R-:W-:Y:S01]  /*1930*/  UMOV UR7, 0x40000040 ;  /* 0x4000004000077882 */ /* 0x000fe20000000000 */
[----:B------:R-:W-:-:S02]  /*1940*/  WARPGROUP.DEPBAR.LE gsb0, 0x0 ;  /* 0x00008000000079c5 */ /* 0x000fc40000010000 */
[----:B------:R-:W-:-:S06]  /*1950*/  WARPGROUP.ARRIVE ;  /* 0x00000000000079c5 */ /* 0x000fcc0000000000 */
[----:B------:R-:W-:Y:S01]  /*1960*/  HGMMA.64x64x8.F32.TF32 R24, gdesc[UR4], R24, gsb0 ;  /* 0x04e00000041879f0 */ /* 0x000fe20008002818 */
[----:B------:R-:W-:Y:S02]  /*1970*/  UIADD3 UR4, UR8, 0x4, URZ ;  /* 0x0000000408047890 */ /* 0x000fe4000fffe03f */
[----:B------:R-:W-:Y:S01]  /*1980*/  UIADD3 UR6, UR9, 0x4, URZ ;  /* 0x0000000409067890 */ /* 0x000fe2000fffe03f */
[----:B------:R-:W-:Y:S01]  /*1990*/  UMOV UR5, 0x40000040 ;  /* 0x4000004000057882 */ /* 0x000fe20000000000 */
[----:B------:R-:W-:Y:S01]  /*19a0*/  UMOV UR7, 0x40000040 ;  /* 0x4000004000077882 */ /* 0x000fe20000000000 */
[----:B------:R-:W-:Y:S02]  /*19b0*/  WARPGROUP.DEPBAR.LE gsb0, 0x0 ;  /* 0x00008000000079c5 */ /* 0x000fe40000010000 */
        /* <DEDUP_REMOVED lines=36> */
[----:B------:R-:W-:Y:S03]  /*1c00*/  HGMMA.64x64x8.F32.TF32 R24, gdesc[UR4], R24, gsb0 ;  /* 0x04e00000041879f0 */ /* 0x000fe60008002818 */
[----:B------:R-:W-:Y:S02]  /*1c10*/  WARPGROUP.DEPBAR.LE gsb0, 0x0 ;  /* 0x00008000000079c5 */ /* 0x000fe40000010000 */
[----:B------:R-:W-:Y:S05]  /*1c20*/  @!P1 BRA `(.L_x_21) ;  /* 0x0000000400809947 */ /* 0x000fea0003800000 */
[----:B------:R-:W-:Y:S01]  /*1c30*/  UIADD3 UR8, UR38, 0x1, URZ ;  /* 0x0000000126087890 */ /* 0x000fe2000fffe03f */
[----:B------:R-:W-:Y:S01]  /*1c40*/  IMAD.U32 R0, RZ, RZ, UR42 ;  /* 0x0000002aff007e24 */ /* 0x000fe2000f8e00ff */
[----:B------:R-:W-:Y:S02]  /*1c50*/  UMOV UR9, UR38 ;  /* 0x0000002600097c82 */ /* 0x000fe40008000000 */
[----:B------:R-:W-:-:S04]  /*1c60*/  UISETP.NE.AND UP0, UPT, UR8, 0x7, UPT ;  /* 0x000000070800788c */ /* 0x000fc8000bf05270 */
[----:B------:R-:W-:Y:S02]  /*1c70*/  USEL UR4, URZ, 0x1, UP0 ;  /* 0x000000013f047887 */ /* 0x000fe40008000000 */
[----:B------:R-:W-:Y:S02]  /*1c80*/  USEL UR8, UR8, URZ, UP0 ;  /* 0x0000003f08087287 */ /* 0x000fe40008000000 */
[----:B------:R-:W-:-:S06]  /*1c90*/  ULOP3.LUT UR4, UR39, UR4, URZ, 0x3c, !UPT ;  /* 0x0000000427047292 */ /* 0x000fcc000f8e3c3f */
[----:B------:R-:W-:-:S07]  /*1ca0*/  IMAD.U32 R5, RZ, RZ, UR4 ;  /* 0x00000004ff057e24 */ /* 0x000fce000f8e00ff */
.L_x_28:
[----:B01----:R-:W-:Y:S05]  /*1cb0*/  @!P0 BRA `(.L_x_22) ;  /* 0x0000000000048947 */ /* 0x003fea0003800000 */
[----:B------:R-:W-:Y:S01]  /*1cc0*/  BPT.TRAP 0x1 ;  /* 0x000000040000795c */ /* 0x000fe20000300000 */
.L_x_22:
[----:B------:R-:W-:Y:S01]  /*1cd0*/  ULEA UR4, UR8, UR41, 0x3 ;  /* 0x0000002908047291 */ /* 0x000fe2000f8e183f */
[----:B------:R-:W-:-:S08]  /*1ce0*/  SHF.L.U32 R3, R5, 0x1f, RZ ;  /* 0x0000001f05037819 */ /* 0x000fd000000006ff */
[----:B------:R0:W1:Y:S01]  /*1cf0*/  SYNCS.PHASECHK.TRANS64.TRYWAIT P1, [UR4], R3 ;  /* 0x00000003ff0075a7 */ /* 0x0000620008020144 */
[----:B------:R-:W-:Y:S05]  /*1d00*/  @!P0 BRA `(.L_x_23) ;  /* 0x0000000000048947 */ /* 0x000fea0003800000 */
[----:B------:R-:W-:Y:S01]  /*1d10*/  BPT.TRAP 0x1 ;  /* 0x000000040000795c */ /* 0x000fe20000300000 */
.L_x_23:
[----:B-1----:R-:W-:Y:S05]  /*1d20*/  @P1 BRA `(.L_x_24) ;  /* 0x0000000000081947 */ /* 0x002fea0003800000 */
[----:B------:R-:W1:Y:S02]  /*1d30*/  SYNCS.PHASECHK.TRANS64.TRYWAIT P1, [UR4], R3 ;  /* 0x00000003ff0075a7 */ /* 0x000e640008020144 */
[----:B-1----:R-:W-:Y:S05]  /*1d40*/  @!P1 BRA `(.L_x_25) ;  /* 0x0000004000b89947 */ /* 0x002fea0003800000 */
.L_x_24:
[----:B------:R-:W-:Y:S01]  /*1d50*/  ULEA UR11, UR8, UR45, 0xa ;  /* 0x0000002d080b7291 */ /* 0x000fe2000f8e503f */
[----:B------:R-:W-:Y:S01]  /*1d60*/  WARPGROUP.ARRIVE ;  /* 0x00000000000079c5 */ /* 0x000fe20000000000 */
[----:B------:R-:W-:Y:S01]  /*1d70*/  ULEA UR10, UR8, UR46, 0xa ;  /* 0x0000002e080a7291 */ /* 0x000fe2000f8e503f */
[----:B------:R-:W-:Y:S01]  /*1d80*/  UMOV UR5, 0x40000040 ;  /* 0x4000004000057882 */ /* 0x000fe20000000000 */
[----:B------:R-:W-:-:S03]  /*1d90*/  UMOV UR7, 0x40000040 ;  /* 0x4000004000077882 */ /* 0x000fc60000000000 */
[----:B------:R-:W-:Y:S02]  /*1da0*/  UMOV UR4, UR11 ;  /* 0x0000000b00047c82 */ /* 0x000fe40008000000 */
[----:B------:R-:W-:Y:S02]  /*1db0*/  UMOV UR6, UR10 ;  /* 0x0000000a00067c82 */ /* 0x000fe40008000000 */
[----:B------:R-:W-:Y:S01]  /*1dc0*/  HGMMA.64x64x8.F32.TF32 R24, gdesc[UR4], R24, gsb0 ;  /* 0x04e00000041879f0 */ /* 0x000fe20008002818 */
        /* <DEDUP_REMOVED lines=51> */
[----:B------:R-:W-:Y:S01]  /*2100*/  BPT.TRAP 0x1 ;  /* 0x000000040000795c */ /* 0x000fe20000300000 */
.L_x_26:
[----:B------:R-:W-:Y:S01]  /*2110*/  ULEA UR4, UR9, UR41, 0x3 ;  /* 0x0000002909047291 */ /* 0x000fe2000f8e183f */
[----:B------:R-:W-:-:S03]  /*2120*/  ISETP.GT.U32.AND P1, PT, R23, 0x1, PT ;  /* 0x000000011700780c */ /* 0x000fc60003f24070 */
[----:B------:R-:W-:-:S04]  /*2130*/  UIADD3 UR4, UR4, 0x38, URZ ;  /* 0x0000003804047890 */ /* 0x000fc8000fffe03f */
[----:B------:R-:W-:-:S09]  /*2140*/  UPRMT UR4, URZ, 0x654, UR4 ;  /* 0x000006543f047896 */ /* 0x000fd20008000004 */
[----:B------:R-:W-:Y:S01]  /*2150*/  SYNCS.ARRIVE.TRANS64.RED.A1T0 RZ, [UR4], RZ ;  /* 0x000000ffffff79a7 */ /* 0x000fe20008100404 */
[----:B------:R-:W-:Y:S05]  /*2160*/  @P1 BRA `(.L_x_27) ;  /* 0x0000000000041947 */ /* 0x000fea0003800000 */
[----:B------:R-:W-:Y:S01]  /*2170*/  BPT.TRAP 0x1 ;  /* 0x000000040000795c */ /* 0x000fe20000300000 */
.L_x_27:
[----:B------:R-:W-:Y:S01]  /*2180*/  UIADD3 UR8, UR8, 0x1, URZ ;  /* 0x0000000108087890 */ /* 0x000fe2000fffe03f */
[C---:B------:R-:W-:Y:S01]  /*2190*/  ISETP.GT.AND P1, PT, R0.reuse, 0x1, PT ;  /* 0x000000010000780c */ /* 0x040fe20003f24270 */
[----:B------:R-:W-:Y:S01]  /*21a0*/  UIADD3 UR9, UR9, 0x1, URZ ;  /* 0x0000000109097890 */ /* 0x000fe2000fffe03f */
[----:B------:R-:W-:Y:S01]  /*21b0*/  VIADD R0, R0, 0xffffffff ;  /* 0xffffffff00007836 */ /* 0x000fe20000000000 */
[----:B------:R-:W-:Y:S02]  /*21c0*/  UISETP.NE.AND UP0, UPT, UR8, 0x7, UPT ;  /* 0x000000070800788c */ /* 0x000fe4000bf05270 */
[----:B------:R-:W-:Y:S02]  /*21d0*/  UISETP.NE.AND UP1, UPT, UR9, 0x7, UPT ;  /* 0x000000070900788c */ /* 0x000fe4000bf25270 */
[----:B------:R-:W-:Y:S02]  /*21e0*/  USEL UR4, URZ, 0x1, UP0 ;  /* 0x000000013f047887 */ /* 0x000fe40008000000 */
[----:B------:R-:W-:-:S02]  /*21f0*/  USEL UR8, UR8, URZ, UP0 ;  /* 0x0000003f08087287 */ /* 0x000fc40008000000 */
[----:B------:R-:W-:Y:S02]  /*2200*/  USEL UR9, UR9, URZ, UP1 ;  /* 0x0000003f09097287 */ /* 0x000fe40008800000 */
[----:B------:R-:W-:Y:S01]  /*2210*/  LOP3.LUT R5, R5, UR4, RZ, 0x3c, !PT ;  /* 0x0000000405057c12 */ /* 0x000fe2000f8e3cff */
[----:B------:R-:W-:Y:S09]  /*2220*/  @P1 BRA `(.L_x_28) ;  /* 0xfffffff800a01947 */ /* 0x000ff2000383ffff */
.L_x_21:
[----:B------:R-:W2:Y:S01]  /*2230*/  LDC R0, c[0x0][0x28c] ;  /* 0x0000a300ff007b82 */ /* 0x000ea20000000800 */
[----:B01----:R-:W-:-:S04]  /*2240*/  IMAD.U32 R3, RZ, RZ, UR49 ;  /* 0x00000031ff037e24 */ /* 0x003fc8000f8e00ff */
[----:B------:R0:W-:Y:S01]  /*2250*/  SYNCS.ARRIVE.TRANS64.A1T0 RZ, [R3+UR48], RZ ;  /* 0x000000ff03ff79a7 */ /* 0x0001e20008100030 */
[----:B--2---:R-:W-:-:S13]  /*2260*/  ISETP.GE.AND P1, PT, R0, 0x1, PT ;  /* 0x000000010000780c */ /* 0x004fda0003f26270 */
[----:B0-----:R-:W-:Y:S05]  /*2270*/  @!P1 BRA `(.L_x_29) ;  /* 0x00000000003c9947 */ /* 0x001fea0003800000 */
[----:B------:R-:W-:Y:S05]  /*2280*/  @!P0 BRA `(.L_x_30) ;  /* 0x0000000000048947 */ /* 0x000fea0003800000 */
[----:B------:R-:W-:Y:S01]  /*2290*/  BPT.TRAP 0x1 ;  /* 0x000000040000795c */ /* 0x000fe20000300000 */
.L_x_30:
[----:B------:R-:W-:Y:S01]  /*22a0*/  UIADD3 UR6, UR38, UR42, URZ ;  /* 0x0000002a26067290 */ /* 0x000fe2000fffe03f */
[----:B------:R-:W-:-:S03]  /*22b0*/  ISETP.GT.U32.AND P0, PT, R23, 0x1, PT ;  /* 0x000000011700780c */ /* 0x000fc60003f04070 */
[----:B------:R-:W-:-:S04]  /*22c0*/  UIMAD.WIDE.U32 UR4, UR6, 0x24924925, URZ ;  /* 0x24924925060478a5 */ /* 0x000fc8000f8e003f */
[----:B------:R-:W-:-:S04]  /*22d0*/  UIADD3 UR4, UR6, -UR5, URZ ;  /* 0x8000000506047290 */ /* 0x000fc8000fffe03f */
[----:B------:R-:W-:-:S04]  /*22e0*/  ULEA.HI UR4, UR4, UR5, URZ, 0x1f ;  /* 0x0000000504047291 */ /* 0x000fc8000f8ff83f */
[----:B------:R-:W-:-:S04]  /*22f0*/  USHF.R.U32.HI UR4, URZ, 0x2, UR4 ;  /* 0x000000023f047899 */ /* 0x000fc80008011604 */
[----:B------:R-:W-:-:S04]  /*2300*/  UIMAD UR4, UR4, -0x7, UR6 ;  /* 0xfffffff9040478a4 */ /* 0x000fc8000f8e0206 */
[----:B------:R-:W-:-:S04]  /*2310*/  ULEA UR4, UR4, UR41, 0x3 ;  /* 0x0000002904047291 */ /* 0x000fc8000f8e183f */
[----:B------:R-:W-:-:S04]  /*2320*/  UIADD3 UR4, UR4, 0x38, URZ ;  /* 0x0000003804047890 */ /* 0x000fc8000fffe03f */
[----:B------:R-:W-:-:S09]  /*2330*/  UPRMT UR4, URZ, 0x654, UR4 ;  /* 0x000006543f047896 */ /* 0x000fd20008000004 */
[----:B------:R-:W-:Y:S01]  /*2340*/  SYNCS.ARRIVE.TRANS64.RED.A1T0 RZ, [UR4], RZ ;  /* 0x000000ffffff79a7 */ /* 0x000fe20008100404 */
[----:B------:R-:W-:Y:S05]  /*2350*/  @P0 BRA `(.L_x_29) ;  /* 0x0000000000040947 */ /* 0x000fea0003800000 */
[----:B------:R-:W-:Y:S01]  /*2360*/  BPT.TRAP 0x1 ;  /* 0x000000040000795c */ /* 0x000fe20000300000 */
.L_x_29:
[----:B------:R-:W-:Y:S01]  /*2370*/  SHF.L.U32 R0, R73, 0x1f, RZ ;  /* 0x0000001f49007819 */ /* 0x000fe200000006ff */
[----:B------:R-:W-:Y:S01]  /*2380*/  UISETP.GE.U32.AND UP1, UPT, UR47, 0x7, UPT ;  /* 0x000000072f00788c */ /* 0x000fe2000bf26070 */
[----:B------:R-:W-:Y:S01]  /*2390*/  SHF.R.S32.HI R9, RZ, 0x1f, R19 ;  /* 0x0000001fff097819 */ /* 0x000fe20000011413 */
[----:B------:R-:W-:Y:S01]  /*23a0*/  UIADD3 UR38, UR38, UR47, URZ ;  /* 0x0000002f26267290 */ /* 0x000fe2000fffe03f */
[----:B------:R-:W0:Y:S03]  /*23b0*/  SYNCS.PHASECHK.TRANS64.TRYWAIT P0, [UR43+0x8], R0 ;  /* 0x00000800ff0075a7 */ /* 0x000e26000800016b */
[----:B------:R-:W-:-:S04]  /*23c0*/  UISETP.GT.U32.AND UP0, UPT, UR38, 0x6, UPT ;  /* 0x000000062600788c */ /* 0x000fc8000bf04070 */
[----:B------:R-:W-:Y:S02]  /*23d0*/  UISETP.LT.U32.AND UP0, UPT, UR47, 0x7, UP0 ;  /* 0x000000072f00788c */ /* 0x000fe40008701070 */
[----:B------:R-:W-:Y:S02]  /*23e0*/  @UP1 UIMAD.WIDE.U32 UR4, UR38, 0x24924925, URZ ;  /* 0x24924925260418a5 */ /* 0x000fe4000f8e003f */
[----:B------:R-:W-:Y:S02]  /*23f0*/  USEL UR6, URZ, 0x1, !UP0 ;  /* 0x000000013f067887 */ /* 0x000fe4000c000000 */
[----:B------:R-:W-:Y:S02]  /*2400*/  @UP1 UIADD3 UR4, UR38, -UR5, URZ ;  /* 0x8000000526041290 */ /* 0x000fe4000fffe03f */
[----:B------:R-:W-:Y:S02]  /*2410*/  ULOP3.LUT UR39, UR39, UR6, URZ, 0x3c, !UPT ;  /* 0x0000000627277292 */ /* 0x000fe4000f8e3c3f */
[----:B------:R-:W-:-:S04]  /*2420*/  @UP1 ULEA.HI UR4, UR4, UR5, URZ, 0x1f ;  /* 0x0000000504041291 */ /* 0x000fc8000f8ff83f */
[----:B------:R-:W-:-:S04]  /*2430*/  @UP1 USHF.R.U32.HI UR4, URZ, 0x2, UR4 ;  /* 0x000000023f041899 */ /* 0x000fc80008011604 */
[----:B------:R-:W-:Y:S01]  /*2440*/  @UP1 ULOP3.LUT UR39, UR39, 0x1, UR4, 0x78, !UPT ;  /* 0x0000000127271892 */ /* 0x000fe2000f8e7804 */
[----:B0-----:R-:W-:Y:S11]  /*2450*/  @!P0 BRA `(.L_x_31) ;  /* 0x0000003c000c8947 */ /* 0x001ff60003800000 */
.L_x_124:
[----:B------:R-:W-:Y:S01]  /*2460*/  ULDC.64 UR4, c[0x0][0x5d0] ;  /* 0x0001740000047ab9 */ /* 0x000fe20000000a00 */
[----:B------:R-:W-:Y:S01]  /*2470*/  ULDC UR6, c[0x0][0x284] ;  /* 0x0000a10000067ab9 */ /* 0x000fe20000000800 */
[----:B0-----:R-:W-:Y:S02]  /*2480*/  IMAD R0, R9, UR4, RZ ;  /* 0x0000000409007c24 */ /* 0x001fe4000f8e02ff */
[----:B------:R-:W-:Y:S02]  /*2490*/  IMAD.SHL.U32 R12, R18, 0x40, RZ ;  /* 0x00000040120c7824 */ /* 0x000fe400078e00ff */
[C---:B------:R-:W-:Y:S02]  /*24a0*/  IMAD R3, R19.reuse, UR5, R0 ;  /* 0x0000000513037c24 */ /* 0x040fe4000f8e0200 */
[----:B------:R-:W-:Y:S01]  /*24b0*/  IMAD.SHL.U32 R0, R22, 0x40, RZ ;  /* 0x0000004016007824 */ /* 0x000fe200078e00ff */
[----:B------:R-:W-:Y:S01]  /*24c0*/  SHF.R.S32.HI R13, RZ, 0x1f, R12 ;  /* 0x0000001fff0d7819 */ /* 0x000fe2000001140c */
[----:B------:R-:W-:Y:S01]  /*24d0*/  IMAD.WIDE.U32 R4, R19, UR4, R60 ;  /* 0x0000000413047c25 */ /* 0x000fe2000f8e003c */
[----:B------:R-:W-:-:S02]  /*24e0*/  ULDC.64 UR4, c[0x0][0x5c8] ;  /* 0x0001720000047ab9 */ /* 0x000fc40000000a00 */
[----:B------:R-:W-:Y:S01]  /*24f0*/  ISETP.GE.AND P0, PT, R0, UR6, PT ;  /* 0x0000000600007c0c */ /* 0x000fe2000bf06270 */
[----:B------:R-:W-:Y:S01]  /*2500*/  ULDC UR6, c[0x0][0x288] ;  /* 0x0000a20000067ab9 */ /* 0x000fe20000000800 */
[----:B------:R-:W-:Y:S01]  /*2510*/  IADD3 R4, P1, R12, R4, RZ ;  /* 0x000000040c047210 */ /* 0x000fe20007f3e0ff */
[----:B------:R-:W-:Y:S01]  /*2520*/  IMAD.WIDE R20, R22, 0x40, R58 ;  /* 0x0000004016147825 */ /* 0x000fe200078e023a */
[----:B------:R-:W-:Y:S02]  /*2530*/  ISETP.GE.OR P0, PT, R12, UR6, P0 ;  /* 0x000000060c007c0c */ /* 0x000fe40008706670 */
[----:B------:R-:W-:Y:S01]  /*2540*/  IADD3.X R5, R13, R5, R3, P1, !PT ;  /* 0x000000050d057210 */ /* 0x000fe20000ffe403 */
[----:B------:R-:W-:-:S04]  /*2550*/  IMAD R7, R21, UR4, RZ ;  /* 0x0000000415077c24 */ /* 0x000fc8000f8e02ff */
[C---:B------:R-:W-:Y:S02]  /*2560*/  IMAD R7, R20.reuse, UR5, R7 ;  /* 0x0000000514077c24 */ /* 0x040fe4000f8e0207 */
[----:B------:R-:W-:-:S04]  /*2570*/  IMAD.WIDE.U32 R70, R20, UR4, R4 ;  /* 0x0000000414467c25 */ /* 0x000fc8000f8e0004 */
[----:B------:R-:W-:Y:S05]  /*2580*/  @P0 BRA `(.L_x_32) ;  /* 0x0000002000540947 */ /* 0x000fea0003800000 */
[----:B-----5:R-:W-:Y:S01]  /*2590*/  FSETP.NEU.AND P1, PT, R57, RZ, PT ;  /* 0x000000ff3900720b */ /* 0x020fe20003f2d000 */
[----:B------:R-:W-:Y:S01]  /*25a0*/  IMAD.IADD R22, R65, 0x1, -R12 ;  /* 0x0000000141167824 */ /* 0x000fe200078e0a0c */
[----:B------:R-:W-:Y:S01]  /*25b0*/  BSSY B0, `(.L_x_32) ;  /* 0x0000212000007945 */ /* 0x000fe20003800000 */
[----:B------:R-:W-:Y:S02]  /*25c0*/  IMAD.IADD R0, R69, 0x1, -R0 ;  /* 0x0000000145007824 */ /* 0x000fe400078e0a00 */
[----:B------:R-:W-:Y:S01]  /*25d0*/  IMAD.IADD R7, R71, 0x1, R7 ;  /* 0x0000000147077824 */ /* 0x000fe200078e0207 */
[----:B------:R-:W-:-:S04]  /*25e0*/  ISETP.GT.AND P0, PT, R22, RZ, PT ;  /* 0x000000ff1600720c */ /* 0x000fc80003f04270 */
[----:B------:R-:W-:-:S03]  /*25f0*/  ISETP.GT.AND P2, PT, R0, RZ, P0 ;  /* 0x000000ff0000720c */ /* 0x000fc60000744270 */
[----:B------:R-:W-:Y:S10]  /*2600*/  @!P1 BRA `(.L_x_33) ;  /* 0x0000001400d89947 */ /* 0x000ff40003800000 */
[----:B------:R-:W0:Y:S01]  /*2610*/  LDC.64 R74, c[0x0][0x5b8] ;  /* 0x00016e00ff4a7b82 */ /* 0x000e220000000a00 */
[----:B------:R-:W-:-:S07]  /*2620*/  ULDC.64 UR4, c[0x0][0x5c0] ;  /* 0x0001700000047ab9 */ /* 0x000fce0000000a00 */
[----:B------:R-:W1:Y:S08]  /*2630*/  LDC.64 R76, c[0x0][0x5b0] ;  /* 0x00016c00ff4c7b82 */ /* 0x000e700000000a00 */
[----:B------:R-:W2:Y:S01]  /*2640*/  LDC.64 R78, c[0x0][0x5a8] ;  /* 0x00016a00ff4e7b82 */ /* 0x000ea20000000a00 */
[-C--:B0-----:R-:W-:Y:S02]  /*2650*/  IMAD R6, R9, R74.reuse, RZ ;  /* 0x0000004a09067224 */ /* 0x081fe400078e02ff */
[----:B------:R-:W-:-:S04]  /*2660*/  IMAD.WIDE.U32 R4, R19, R74, R60 ;  /* 0x0000004a13047225 */ /* 0x000fc800078e003c */
[----:B------:R-:W-:Y:S01]  /*2670*/  IMAD R71, R19, R75, R6 ;  /* 0x0000004b13477224 */ /* 0x000fe200078e0206 */
[----:B------:R-:W-:Y:S01]  /*2680*/  IADD3 R8, P1, R12, R4, RZ ;  /* 0x000000040c087210 */ /* 0x000fe20007f3e0ff */
[----:B-1----:R-:W-:-:S03]  /*2690*/  IMAD R3, R21, R76, RZ ;  /* 0x0000004c15037224 */ /* 0x002fc600078e02ff */
[----:B------:R-:W-:Y:S01]  /*26a0*/  IADD3.X R9, R13, R5, R71, P1, !PT ;  /* 0x000000050d097210 */ /* 0x000fe20000ffe447 */
[C---:B------:R-:W-:Y:S02]  /*26b0*/  IMAD R21, R20.reuse, R77, R3 ;  /* 0x0000004d14157224 */ /* 0x040fe400078e0203 */
[----:B------:R-:W-:-:S04]  /*26c0*/  IMAD.WIDE.U32 R4, R20, R76, R8 ;  /* 0x0000004c14047225 */ /* 0x000fc800078e0008 */
[----:B------:R-:W-:Y:S01]  /*26d0*/  IMAD.IADD R3, R5, 0x1, R21 ;  /* 0x0000000105037824 */ /* 0x000fe200078e0215 */
[----:B--2---:R-:W-:-:S04]  /*26e0*/  LEA R10, P1, R4, R78, 0x2 ;  /* 0x0000004e040a7211 */ /* 0x004fc800078210ff */
[----:B------:R-:W-:-:S05]  /*26f0*/  LEA.HI.X R11, R4, R79, R3, 0x2, P1 ;  /* 0x0000004f040b7211 */ /* 0x000fca00008f1403 */
[----:B------:R0:W2:Y:S01]  /*2700*/  @P2 LDG.E.LTC128B R3, desc[UR36][R10.64] ;  /* 0x000000240a032981 */ /* 0x0000a2000c1e1920 */
[----:B------:R-:W-:Y:S01]  /*2710*/  IMAD.WIDE.U32 R4, R20, R76, R12 ;  /* 0x0000004c14047225 */ /* 0x000fe200078e000c */
[----:B------:R-:W-:Y:S01]  /*2720*/  LEA R6, P3, R70, UR4, 0x2 ;  /* 0x0000000446067c11 */ /* 0x000fe2000f8610ff */
[----:B------:R-:W-:Y:S01]  /*2730*/  BSSY B1, `(.L_x_34) ;  /* 0x0000014000017945 */ /* 0x000fe20003800000 */
[----:B------:R-:W-:Y:S02]  /*2740*/  IADD3 R14, P1, R60, R4, RZ ;  /* 0x000000043c0e7210 */ /* 0x000fe40007f3e0ff */
[----:B------:R-:W-:Y:S02]  /*2750*/  LEA.HI.X R7, R70, UR5, R7, 0x2, P3 ;  /* 0x0000000546077c11 */ /* 0x000fe400098f1407 */
[----:B------:R-:W-:Y:S01]  /*2760*/  IADD3.X R15, R61, R21, R5, P1, !PT ;  /* 0x000000153d0f7210 */ /* 0x000fe20000ffe405 */
[----:B0-----:R-:W-:Y:S01]  /*2770*/  IMAD.SHL.U32 R10, R76, 0x8, RZ ;  /* 0x000000084c0a7824 */ /* 0x001fe200078e00ff */
[----:B------:R-:W-:-:S02]  /*2780*/  ISETP.GT.AND P1, PT, R22, 0x1, PT ;  /* 0x000000011600780c */ /* 0x000fc40003f24270 */
[----:B------:R-:W-:Y:S01]  /*2790*/  SHF.L.U64.HI R11, R76, 0x3, R77 ;  /* 0x000000034c0b7819 */ /* 0x000fe2000001024d */
[----:B------:R-:W-:Y:S01]  /*27a0*/  IMAD.WIDE.U32 R14, R19, R74, R14 ;  /* 0x0000004a130e7225 */ /* 0x000fe200078e000e */
[----:B------:R-:W-:-:S03]  /*27b0*/  ISETP.GT.AND P3, PT, R0, RZ, P1 ;  /* 0x000000ff0000720c */ /* 0x000fc60000f64270 */
[----:B------:R-:W-:Y:S01]  /*27c0*/  IMAD.WIDE.U32 R10, R20, R76, R10 ;  /* 0x0000004c140a7225 */ /* 0x000fe200078e000a */
[----:B--2---:R-:W-:-:S05]  /*27d0*/  LOP3.LUT R4, R3, 0xffffe000, RZ, 0xc0, !PT ;  /* 0xffffe00003047812 */ /* 0x004fca00078ec0ff */
[----:B------:R-:W-:Y:S01]  /*27e0*/  FMUL R5, R4, R57 ;  /* 0x0000003904057220 */ /* 0x000fe20000400000 */
[----:B------:R-:W-:-:S03]  /*27f0*/  LEA R4, P4, R14, R78, 0x2 ;  /* 0x0000004e0e047211 */ /* 0x000fc600078810ff */
[----:B------:R-:W-:Y:S01]  /*2800*/  FFMA R75, R24, R56, R5 ;  /* 0x00000038184b7223 */ /* 0x000fe20000000005 */
[----:B------:R-:W-:-:S04]  /*2810*/  IMAD.IADD R5, R71, 0x1, R15 ;  /* 0x0000000147057824 */ /* 0x000fc800078e020f */
[----:B------:R-:W-:Y:S02]  /*2820*/  F2FP.TF32.F32.PACK_B R75, R75 ;  /* 0x0000004bff4b723e */ /* 0x000fe400024050ff */
[----:B------:R-:W-:-:S03]  /*2830*/  LEA.HI.X R5, R14, R79, R5, 0x2, P4 ;  /* 0x0000004f0e057211 */ /* 0x000fc600020f1405 */
[----:B------:R0:W-:Y:S01]  /*2840*/  @P2 STG.E desc[UR36][R6.64], R75 ;  /* 0x0000004b06002986 */ /* 0x0001e2000c101924 */
[----:B------:R-:W-:Y:S05]  /*2850*/  @!P3 BRA `(.L_x_35) ;  /* 0x000000000004b947 */ /* 0x000fea0003800000 */
[----:B------:R1:W5:Y:S02]  /*2860*/  LDG.E.LTC128B R3, desc[UR36][R4.64+0x4] ;  /* 0x0000042404037981 */ /* 0x000364000c1e1920 */
.L_x_35:
[----:B------:R-:W-:Y:S05]  /*2870*/  BSYNC B1 ;  /* 0x0000000000017941 */ /* 0x000fea0003800000 */
.L_x_34:
[----:B-----5:R-:W-:Y:S01]  /*2880*/  LOP3.LUT R14, R3, 0xffffe000, RZ, 0xc0, !PT ;  /* 0xffffe000030e7812 */ /* 0x020fe200078ec0ff */
[----:B------:R-:W-:Y:S01]  /*2890*/  IMAD.IADD R21, R21, 0x1, R11 ;  /* 0x0000000115157824 */ /* 0x000fe200078e020b */
[----:B------:R-:W-:Y:S01]  /*28a0*/  IADD3 R8, P2, R8, R10, RZ ;  /* 0x0000000a08087210 */ /* 0x000fe20007f5e0ff */
[----:B------:R-:W-:Y:S01]  /*28b0*/  IMAD.MOV.U32 R18, RZ, RZ, R3 ;  /* 0x000000ffff127224 */ /* 0x000fe200078e0003 */
[----:B------:R-:W-:Y:S01]  /*28c0*/  ISETP.GT.AND P0, PT, R0, 0x8, P0 ;  /* 0x000000080000780c */ /* 0x000fe20000704270 */
[----:B------:R-:W-:Y:S02]  /*28d0*/  FMUL R14, R14, R57 ;  /* 0x000000390e0e7220 */ /* 0x000fe40000400000 */
[----:B------:R-:W-:Y:S02]  /*28e0*/  IMAD.X R9, R21, 0x1, R9, P2 ;  /* 0x0000000115097824 */ /* 0x000fe400010e0609 */
[----:B------:R-:W-:Y:S01]  /*28f0*/  FFMA R25, R25, R56, R14 ;  /* 0x0000003819197223 */ /* 0x000fe2000000000e */
[----:B------:R-:W-:-:S04]  /*2900*/  LEA R14, P2, R8, R78, 0x2 ;  /* 0x0000004e080e7211 */ /* 0x000fc800078410ff */
[----:B------:R-:W-:Y:S02]  /*2910*/  F2FP.TF32.F32.PACK_B R25, R25 ;  /* 0x00000019ff19723e */ /* 0x000fe400024050ff */
[----:B------:R-:W-:-:S03]  /*2920*/  LEA.HI.X R15, R8, R79, R9, 0x2, P2 ;  /* 0x0000004f080f7211 */ /* 0x000fc600010f1409 */
[----:B------:R2:W-:Y:S04]  /*2930*/  @P3 STG.E desc[UR36][R6.64+0x4], R25 ;  /* 0x0000041906003986 */ /* 0x0005e8000c101924 */
[----:B------:R-:W3:Y:S01]  /*2940*/  @P0 LDG.E.LTC128B R18, desc[UR36][R14.64] ;  /* 0x000000240e120981 */ /* 0x000ee2000c1e1920 */
[----:B------:R-:W-:Y:S01]  /*2950*/  IADD3 R12, P2, P3, R60, R10, R12 ;  /* 0x0000000a3c0c7210 */ /* 0x000fe20007b5e00c */
[----:B------:R-:W-:Y:S01]  /*2960*/  BSSY B1, `(.L_x_36) ;  /* 0x0000011000017945 */ /* 0x000fe20003800000 */
[C---:B------:R-:W-:Y:S02]  /*2970*/  SHF.L.U64.HI R9, R62.reuse, 0x2, R63 ;  /* 0x000000023e097819 */ /* 0x040fe4000001023f */
[----:B------:R-:W-:Y:S02]  /*2980*/  IADD3.X R13, R61, R21, R13, P2, P3 ;  /* 0x000000153d0d7210 */ /* 0x000fe400017e640d */
[----:B------:R-:W-:-:S02]  /*2990*/  LEA R10, P2, R62, R6, 0x2 ;  /* 0x000000063e0a7211 */ /* 0x000fc400078410ff */
[----:B------:R-:W-:Y:S01]  /*29a0*/  ISETP.GT.AND P1, PT, R0, 0x8, P1 ;  /* 0x000000080000780c */ /* 0x000fe20000f24270 */
[----:B------:R-:W-:-:S04]  /*29b0*/  IMAD.WIDE.U32 R12, R19, R74, R12 ;  /* 0x0000004a130c7225 */ /* 0x000fc800078e000c */
[----:B------:R-:W-:Y:S01]  /*29c0*/  IMAD.X R11, R9, 0x1, R7, P2 ;  /* 0x00000001090b7824 */ /* 0x000fe200010e0607 */
[----:B---3--:R-:W-:-:S05]  /*29d0*/  LOP3.LUT R8, R18, 0xffffe000, RZ, 0xc0, !PT ;  /* 0xffffe00012087812 */ /* 0x008fca00078ec0ff */
        /* <DEDUP_REMOVED lines=9> */
.L_x_37:
[----:B------:R-:W-:Y:S05]  /*2a70*/  BSYNC B1 ;  /* 0x0000000000017941 */ /* 0x000fea0003800000 */
.L_x_36:
[----:B-----5:R-:W-:Y:S01]  /*2a80*/  LOP3.LUT R12, R18, 0xffffe000, RZ, 0xc0, !PT ;  /* 0xffffe000120c7812 */ /* 0x020fe200078ec0ff */
[----:B------:R-:W-:Y:S01]  /*2a90*/  BSSY B1, `(.L_x_38) ;  /* 0x0000009000017945 */ /* 0x000fe20003800000 */
[----:B------:R-:W-:-:S03]  /*2aa0*/  ISETP.GT.AND P0, PT, R22, 0x8, PT ;  /* 0x000000081600780c */ /* 0x000fc60003f04270 */
[----:B------:R-:W-:Y:S01]  /*2ab0*/  FMUL R12, R12, R57 ;  /* 0x000000390c0c7220 */ /* 0x000fe20000400000 */
[----:B------:R-:W-:-:S03]  /*2ac0*/  ISETP.GT.AND P2, PT, R0, RZ, P0 ;  /* 0x000000ff0000720c */ /* 0x000fc60000744270 */
[----:B------:R-:W-:-:S05]  /*2ad0*/  FFMA R27, R27, R56, R12 ;  /* 0x000000381b1b7223 */ /* 0x000fca000000000c */
[----:B------:R-:W-:-:S05]  /*2ae0*/  F2FP.TF32.F32.PACK_B R27, R27 ;  /* 0x0000001bff1b723e */ /* 0x000fca00024050ff */
[----:B------:R4:W-:Y:S01]  /*2af0*/  @P1 STG.E desc[UR36][R10.64+0x4], R27 ;  /* 0x0000041b0a001986 */ /* 0x0009e2000c101924 */
[----:B------:R-:W-:Y:S05]  /*2b00*/  @!P2 BRA `(.L_x_39) ;  /* 0x000000000004a947 */ /* 0x000fea0003800000 */
[----:B------:R0:W5:Y:S02]  /*2b10*/  LDG.E.LTC128B R18, desc[UR36][R4.64+0x20] ;  /* 0x0000202404127981 */ /* 0x000164000c1e1920 */
.L_x_39:
[----:B------:R-:W-:Y:S05]  /*2b20*/  BSYNC B1 ;  /* 0x0000000000017941 */ /* 0x000fea0003800000 */
.L_x_38:
        /* <DEDUP_REMOVED lines=10> */
.L_x_41:
[----:B------:R-:W-:Y:S05]  /*2bd0*/  BSYNC B1 ;  /* 0x0000000000017941 */ /* 0x000fea0003800000 */
.L_x_40:
[----:B-----5:R-:W-:Y:S01]  /*2be0*/  LOP3.LUT R12, R18, 0xffffe000, RZ, 0xc0, !PT ;  /* 0xffffe000120c7812 */ /* 0x020fe200078ec0ff */
[----:B------:R-:W-:Y:S01]  /*2bf0*/  BSSY B1, `(.L_x_42) ;  /* 0x0000008000017945 */ /* 0x000fe20003800000 */
[----:B------:R-:W-:-:S03]  /*2c00*/  ISETP.GT.AND P0, PT, R0, 0x8, P0 ;  /* 0x000000080000780c */ /* 0x000fc60000704270 */
[----:B------:R-:W-:-:S04]  /*2c10*/  FMUL R12, R12, R57 ;  /* 0x000000390c0c7220 */ /* 0x000fc80000400000 */
[----:B------:R-:W-:-:S05]  /*2c20*/  FFMA R29, R29, R56, R12 ;  /* 0x000000381d1d7223 */ /* 0x000fca000000000c */
[----:B------:R-:W-:-:S05]  /*2c30*/  F2FP.TF32.F32.PACK_B R29, R29 ;  /* 0x0000001dff1d723e */ /* 0x000fca00024050ff */
[----:B------:R0:W-:Y:S01]  /*2c40*/  @P3 STG.E desc[UR36][R6.64+0x24], R29 ;  /* 0x0000241d06003986 */ /* 0x0001e2000c101924 */
[----:B------:R-:W-:Y:S05]  /*2c50*/  @!P0 BRA `(.L_x_43) ;  /* 0x0000000000048947 */ /* 0x000fea0003800000 */
[----:B------:R0:W5:Y:S02]  /*2c60*/  LDG.E.LTC128B R18, desc[UR36][R8.64+0x20] ;  /* 0x0000202408127981 */ /* 0x000164000c1e1920 */
.L_x_43:
[----:B------:R-:W-:Y:S05]  /*2c70*/  BSYNC B1 ;  /* 0x0000000000017941 */ /* 0x000fea0003800000 */
.L_x_42:
[----:B-----5:R-:W-:Y:S01]  /*2c80*/  LOP3.LUT R12, R18, 0xffffe000, RZ, 0xc0, !PT ;  /* 0xffffe000120c7812 */ /* 0x020fe200078ec0ff */
[----:B------:R-:W-:Y:S01]  /*2c90*/  BSSY B1, `(.L_x_44) ;  /* 0x0000008000017945 */ /* 0x000fe20003800000 */
[----:B------:R-:W-:-:S03]  /*2ca0*/  ISETP.GT.AND P1, PT, R0, 0x8, P1 ;  /* 0x000000080000780c */ /* 0x000fc60000f24270 */
[----:B0-----:R-:W-:-:S04]  /*2cb0*/  FMUL R3, R12, R57 ;  /* 0x000000390c037220 */ /* 0x001fc80000400000 */
[----:B------:R-:W-:-:S05]  /*2cc0*/  FFMA R3, R30, R56, R3 ;  /* 0x000000381e037223 */ /* 0x000fca0000000003 */
[----:B------:R-:W-:-:S05]  /*2cd0*/  F2FP.TF32.F32.PACK_B R3, R3 ;  /* 0x00000003ff03723e */ /* 0x000fca00024050ff */
[----:B------:R0:W-:Y:S01]  /*2ce0*/  @P0 STG.E desc[UR36][R10.64+0x20], R3 ;  /* 0x000020030a000986 */ /* 0x0001e2000c101924 */
[----:B------:R-:W-:Y:S05]  /*2cf0*/  @!P1 BRA `(.L_x_45) ;  /* 0x0000000000049947 */ /* 0x000fea0003800000 */
[----:B------:R0:W5:Y:S02]  /*2d00*/  LDG.E.LTC128B R18, desc[UR36][R8.64+0x24] ;  /* 0x0000242408127981 */ /* 0x000164000c1e1920 */
.L_x_45:
[----:B------:R-:W-:Y:S05]  /*2d10*/  BSYNC B1 ;  /* 0x0000000000017941 */ /* 0x000fea0003800000 */
.L_x_44:
        /* <DEDUP_REMOVED lines=10> */
.L_x_47:
[----:B------:R-:W-:Y:S05]  /*2dc0*/  BSYNC B1 ;  /* 0x0000000000017941 */ /* 0x000fea0003800000 */
.L_x_46:
[----:B-----5:R-:W-:Y:S01]  /*2dd0*/  LOP3.LUT R12, R18, 0xffffe000, RZ, 0xc0, !PT ;  /* 0xffffe000120c7812 */ /* 0x020fe200078ec0ff */
[----:B------:R-:W-:Y:S01]  /*2de0*/  BSSY B1, `(.L_x_48) ;  /* 0x0000009000017945 */ /* 0x000fe20003800000 */
[----:B------:R-:W-:-:S03]  /*2df0*/  ISETP.GT.AND P1, PT, R22, 0x11, PT ;  /* 0x000000111600780c */ /* 0x000fc60003f24270 */
[----:B0-----:R-:W-:Y:S01]  /*2e00*/  FMUL R3, R12, R57 ;  /* 0x000000390c037220 */ /* 0x001fe20000400000 */
[----:B------:R-:W-:-:S03]  /*2e10*/  ISETP.GT.AND P3, PT, R0, RZ, P1 ;  /* 0x000000ff0000720c */ /* 0x000fc60000f64270 */
[----:B------:R-:W-:-:S05]  /*2e20*/  FFMA R3, R32, R56, R3 ;  /* 0x0000003820037223 */ /* 0x000fca0000000003 */
[----:B------:R-:W-:-:S05]  /*2e30*/  F2FP.TF32.F32.PACK_B R3, R3 ;  /* 0x00000003ff03723e */ /* 0x000fca00024050ff */
[----:B------:R0:W-:Y:S01]  /*2e40*/  @P2 STG.E desc[UR36][R6.64+0x40], R3 ;  /* 0x0000400306002986 */ /* 0x0001e2000c101924 */
[----:B------:R-:W-:Y:S05]  /*2e50*/  @!P3 BRA `(.L_x_49) ;  /* 0x000000000004b947 */ /* 0x000fea0003800000 */
[----:B------:R0:W5:Y:S02]  /*2e60*/  LDG.E.LTC128B R18, desc[UR36][R4.64+0x44] ;  /* 0x0000442404127981 */ /* 0x000164000c1e1920 */
.L_x_49:
[----:B------:R-:W-:Y:S05]  /*2e70*/  BSYNC B1 ;  /* 0x0000000000017941 */ /* 0x000fea0003800000 */
.L_x_48:
        /* <DEDUP_REMOVED lines=9> */
.L_x_51:
[----:B------:R-:W-:Y:S05]  /*2f10*/  BSYNC B1 ;  /* 0x0000000000017941 */ /* 0x000fea0003800000 */
.L_x_50:
        /* <DEDUP_REMOVED lines=9> */
.L_x_53:
[----:B------:R-:W-:Y:S05]  /*2fb0*/  BSYNC B1 ;  /* 0x0000000000017941 */ /* 0x000fea0003800000 */
.L_x_52:
        /* <DEDUP_REMOVED lines=10> */
.L_x_55:
[----:B------:R-:W-:Y:S05]  /*3060*/  BSYNC B1 ;  /* 0x0000000000017941 */ /* 0x000fea0003800000 */
.L_x_54:
        /* <DEDUP_REMOVED lines=10> */
.L_x_57:
[----:B------:R-:W-:Y:S05]  /*3110*/  BSYNC B1 ;  /* 0x0000000000017941 */ /* 0x000fea0003800000 */
.L_x_56:
        /* <DEDUP_REMOVED lines=9> */
.L_x_59:
[----:B------:R-:W-:Y:S05]  /*31b0*/  BSYNC B1 ;  /* 0x0000000000017941 */ /* 0x000fea0003800000 */
.L_x_58:
        /* <DEDUP_REMOVED lines=9> */
.L_x_61:
[----:B------:R-:W-:Y:S05]  /*3250*/  BSYNC B1 ;  /* 0x0000000000017941 */ /* 0x000fea0003800000 */
.L_x_60:
        /* <DEDUP_REMOVED lines=10> */
.L_x_63:
[----:B------:R-:W-:Y:S05]  /*3300*/  BSYNC B1 ;  /* 0x0000000000017941 */ /* 0x000fea0003800000 */
.L_x_62:
        /* <DEDUP_REMOVED lines=10> */
.L_x_65:
[----:B------:R-:W-:Y:S05]  /*33b0*/  BSYNC B1 ;  /* 0x0000000000017941 */ /* 0x000fea0003800000 */
.L_x_64:
        /* <DEDUP_REMOVED lines=9> */
.L_x_67:
[----:B------:R-:W-:Y:S05]  /*3450*/  BSYNC B1 ;  /* 0x0000000000017941 */ /* 0x000fea0003800000 */
.L_x_66:
        /* <DEDUP_REMOVED lines=9> */
.L_x_69:
[----:B------:R-:W-:Y:S05]  /*34f0*/  BSYNC B1 ;  /* 0x0000000000017941 */ /* 0x000fea0003800000 */
.L_x_68:
        /* <DEDUP_REMOVED lines=10> */
.L_x_71:
[----:B------:R-:W-:Y:S05]  /*35a0*/  BSYNC B1 ;  /* 0x0000000000017941 */ /* 0x000fea0003800000 */
.L_x_70:
        /* <DEDUP_REMOVED lines=10> */
.L_x_73:
[----:B------:R-:W-:Y:S05]  /*3650*/  BSYNC B1 ;  /* 0x0000000000017941 */ /* 0x000fea0003800000 */
.L_x_72:
        /* <DEDUP_REMOVED lines=9> */
.L_x_75:
[----:B------:R-:W-:Y:S05]  /*36f0*/  BSYNC B1 ;  /* 0x0000000000017941 */ /* 0x000fea0003800000 */
.L_x_74:
        /* <DEDUP_REMOVED lines=9> */
.L_x_77:
[----:B------:R-:W-:Y:S05]  /*3790*/  BSYNC B1 ;  /* 0x0000000000017941 */ /* 0x000fea0003800000 */
.L_x_76:
        /* <DEDUP_REMOVED lines=10> */
.L_x_79:
[----:B------:R-:W-:Y:S05]  /*3840*/  BSYNC B1 ;  /* 0x0000000000017941 */ /* 0x000fea0003800000 */
.L_x_78:
        /* <DEDUP_REMOVED lines=10> */
.L_x_81:
[----:B------:R-:W-:Y:S05]  /*38f0*/  BSYNC B1 ;  /* 0x0000000000017941 */ /* 0x000fea0003800000 */
.L_x_80:
        /* <DEDUP_REMOVED lines=9> */
.L_x_83:
[----:B------:R-:W-:Y:S05]  /*3990*/  BSYNC B1 ;  /* 0x0000000000017941 */ /* 0x000fea0003800000 */
.L_x_82:
        /* <DEDUP_REMOVED lines=9> */
.L_x_85:
[----:B------:R-:W-:Y:S05]  /*3a30*/  BSYNC B1 ;  /* 0x0000000000017941 */ /* 0x000fea0003800000 */
.L_x_84:
        /* <DEDUP_REMOVED lines=10> */
.L_x_87:
[----:B------:R-:W-:Y:S05]  /*3ae0*/  BSYNC B1 ;  /* 0x0000000000017941 */ /* 0x000fea0003800000 */
.L_x_86:
        /* <DEDUP_REMOVED lines=10> */
.L_x_89:
[----:B------:R-:W-:Y:S05]  /*3b90*/  BSYNC B1 ;  /* 0x0000000000017941 */ /* 0x000fea0003800000 */
.L_x_88:
[----:B01---5:R-:W-:Y:S01]  /*3ba0*/  LOP3.LUT R4, R18, 0xffffe000, RZ, 0xc0, !PT ;  /* 0xffffe00012047812 */ /* 0x023fe200078ec0ff */
        /* <DEDUP_REMOVED lines=8> */
.L_x_91:
[----:B------:R-:W-:Y:S05]  /*3c30*/  BSYNC B1 ;  /* 0x0000000000017941 */ /* 0x000fea0003800000 */
.L_x_90:
[----:B-----5:R-:W-:Y:S01]  /*3c40*/  LOP3.LUT R4, R18, 0xffffe000, RZ, 0xc0, !PT ;  /* 0xffffe00012047812 */ /* 0x020fe200078ec0ff */
[----:B------:R-:W-:Y:S01]  /*3c50*/  @P0 IMAD.MOV.U32 R5, RZ, RZ, R11 ;  /* 0x000000ffff050224 */ /* 0x000fe200078e000b */
[----:B------:R-:W-:Y:S01]  /*3c60*/  ISETP.GT.AND P1, PT, R0, 0x8, P1 ;  /* 0x000000080000780c */ /* 0x000fe20000f24270 */
[----:B------:R-:W-:Y:S02]  /*3c70*/  BSSY B1, `(.L_x_92) ;  /* 0x0000008000017945 */ /* 0x000fe40003800000 */
[----:B------:R-:W-:Y:S01]  /*3c80*/  FMUL R3, R4, R57 ;  /* 0x0000003904037220 */ /* 0x000fe20000400000 */
[----:B------:R-:W-:-:S03]  /*3c90*/  @P0 IMAD.MOV.U32 R4, RZ, RZ, R10 ;  /* 0x000000ffff040224 */ /* 0x000fc600078e000a */
[----:B------:R-:W-:-:S05]  /*3ca0*/  FFMA R3, R54, R56, R3 ;  /* 0x0000003836037223 */ /* 0x000fca0000000003 */
[----:B------:R-:W-:-:S05]  /*3cb0*/  F2FP.TF32.F32.PACK_B R3, R3 ;  /* 0x00000003ff03723e */ /* 0x000fca00024050ff */
[----:B------:R0:W-:Y:S01]  /*3cc0*/  @P0 STG.E desc[UR36][R4.64+0xe0], R3 ;  /* 0x0000e00304000986 */ /* 0x0001e2000c101924 */
[----:B------:R-:W-:Y:S05]  /*3cd0*/  @!P1 BRA `(.L_x_93) ;  /* 0x0000000000049947 */ /* 0x000fea0003800000 */
[----:B------:R0:W5:Y:S02]  /*3ce0*/  LDG.E.LTC128B R18, desc[UR36][R8.64+0xe4] ;  /* 0x0000e42408127981 */ /* 0x000164000c1e1920 */
.L_x_93:
[----:B------:R-:W-:Y:S05]  /*3cf0*/  BSYNC B1 ;  /* 0x0000000000017941 */ /* 0x000fea0003800000 */
.L_x_92:
[----:B------:R-:W-:Y:S05]  /*3d00*/  @!P1 BRA `(.L_x_94) ;  /* 0x0000000800709947 */ /* 0x000fea0003800000 */
[----:B-----5:R-:W-:-:S05]  /*3d10*/  LOP3.LUT R18, R18, 0xffffe000, RZ, 0xc0, !PT ;  /* 0xffffe00012127812 */ /* 0x020fca00078ec0ff */
[----:B------:R-:W-:-:S04]  /*3d20*/  FMUL R18, R18, R57 ;  /* 0x0000003912127220 */ /* 0x000fc80000400000 */
[----:B------:R-:W-:-:S05]  /*3d30*/  FFMA R55, R55, R56, R18 ;  /* 0x0000003837377223 */ /* 0x000fca0000000012 */
[----:B------:R-:W-:-:S05]  /*3d40*/  F2FP.TF32.F32.PACK_B R55, R55 ;  /* 0x00000037ff37723e */ /* 0x000fca00024050ff */
[----:B------:R0:W-:Y:S01]  /*3d50*/  STG.E desc[UR36][R10.64+0xe4], R55 ;  /* 0x0000e4370a007986 */ /* 0x0001e2000c101924 */
[----:B------:R-:W-:Y:S05]  /*3d60*/  BRA `(.L_x_94) ;  /* 0x0000000800587947 */ /* 0x000fea0003800000 */
.L_x_33:
[----:B------:R-:W-:Y:S01]  /*3d70*/  ISETP.GT.AND P4, PT, R22, 0x1, PT ;  /* 0x000000011600780c */ /* 0x000fe20003f84270 */
[----:B------:R-:W-:Y:S01]  /*3d80*/  ULDC.64 UR4, c[0x0][0x5c0] ;  /* 0x0001700000047ab9 */ /* 0x000fe20000000a00 */
[-C--:B------:R-:W-:Y:S01]  /*3d90*/  FMUL R3, R24, R56.reuse ;  /* 0x0000003818037220 */ /* 0x080fe20000400000 */
[----:B------:R-:W-:Y:S01]  /*3da0*/  LEA R4, P3, R70, UR4, 0x2 ;  /* 0x0000000446047c11 */ /* 0x000fe2000f8610ff */
[-C--:B------:R-:W-:Y:S01]  /*3db0*/  FMUL R25, R25, R56.reuse ;  /* 0x0000003819197220 */ /* 0x080fe20000400000 */
[----:B------:R-:W-:Y:S01]  /*3dc0*/  ISETP.GT.AND P1, PT, R0, RZ, P4 ;  /* 0x000000ff0000720c */ /* 0x000fe20002724270 */
[-C--:B------:R-:W-:Y:S01]  /*3dd0*/  FMUL R9, R26, R56.reuse ;  /* 0x000000381a097220 */ /* 0x080fe20000400000 */
[----:B------:R-:W-:Y:S01]  /*3de0*/  LEA.HI.X R5, R70, UR5, R7, 0x2, P3 ;  /* 0x0000000546057c11 */ /* 0x000fe200098f1407 */
[-C--:B------:R-:W-:Y:S01]  /*3df0*/  FMUL R27, R27, R56.reuse ;  /* 0x000000381b1b7220 */ /* 0x080fe20000400000 */
[----:B------:R-:W-:Y:S01]  /*3e00*/  F2FP.TF32.F32.PACK_B R3, R3 ;  /* 0x00000003ff03723e */ /* 0x000fe200024050ff */
[-C--:B------:R-:W-:Y:S01]  /*3e10*/  FMUL R29, R29, R56.reuse ;  /* 0x000000381d1d7220 */ /* 0x080fe20000400000 */
[----:B------:R-:W-:Y:S01]  /*3e20*/  F2FP.TF32.F32.PACK_B R25, R25 ;  /* 0x00000019ff19723e */ /* 0x000fe200024050ff */
[----:B------:R-:W-:Y:S01]  /*3e30*/  FMUL R31, R31, R56 ;  /* 0x000000381f1f7220 */ /* 0x000fe20000400000 */
[C---:B------:R-:W-:Y:S01]  /*3e40*/  SHF.L.U64.HI R7, R62.reuse, 0x2, R63 ;  /* 0x000000023e077819 */ /* 0x040fe2000001023f */
[----:B------:R0:W-:Y:S01]  /*3e50*/  @P2 STG.E desc[UR36][R4.64], R3 ;  /* 0x0000000304002986 */ /* 0x0001e2000c101924 */
[----:B------:R-:W-:Y:S01]  /*3e60*/  LEA R6, P3, R62, R4, 0x2 ;  /* 0x000000043e067211 */ /* 0x000fe200078610ff */
[-C--:B------:R-:W-:Y:S01]  /*3e70*/  FMUL R11, R32, R56.reuse ;  /* 0x00000038200b7220 */ /* 0x080fe20000400000 */
[C---:B------:R-:W-:Y:S01]  /*3e80*/  ISETP.GT.AND P2, PT, R22.reuse, 0x8, PT ;  /* 0x000000081600780c */ /* 0x040fe20003f44270 */
[----:B------:R-:W-:Y:S01]  /*3e90*/  @P1 STG.E desc[UR36][R4.64+0x4], R25 ;  /* 0x0000041904001986 */ /* 0x000fe2000c101924 */
[----:B------:R-:W-:Y:S01]  /*3ea0*/  ISETP.GT.AND P1, PT, R22, 0x9, PT ;  /* 0x000000091600780c */ /* 0x000fe20003f24270 */
[----:B------:R-:W-:Y:S01]  /*3eb0*/  IMAD.X R7, R7, 0x1, R5, P3 ;  /* 0x0000000107077824 */ /* 0x000fe200018e0605 */
[C---:B------:R-:W-:Y:S01]  /*3ec0*/  ISETP.GT.AND P0, PT, R0.reuse, 0x8, P0 ;  /* 0x000000080000780c */ /* 0x040fe20000704270 */
[-C--:B------:R-:W-:Y:S01]  /*3ed0*/  FMUL R33, R33, R56.reuse ;  /* 0x0000003821217220 */ /* 0x080fe20000400000 */
[C---:B------:R-:W-:Y:S01]  /*3ee0*/  ISETP.GT.AND P4, PT, R0.reuse, 0x8, P4 ;  /* 0x000000080000780c */ /* 0x040fe20002784270 */
[-C--:B------:R-:W-:Y:S01]  /*3ef0*/  FMUL R35, R35, R56.reuse ;  /* 0x0000003823237220 */ /* 0x080fe20000400000 */
[----:B------:R-:W-:Y:S01]  /*3f00*/  ISETP.GT.AND P5, PT, R0, RZ, P2 ;  /* 0x000000ff0000720c */ /* 0x000fe200017a4270 */
[-C--:B0-----:R-:W-:Y:S01]  /*3f10*/  FMUL R3, R28, R56.reuse ;  /* 0x000000381c037220 */ /* 0x081fe20000400000 */
[----:B------:R-:W-:Y:S01]  /*3f20*/  ISETP.GT.AND P3, PT, R0, RZ, P1 ;  /* 0x000000ff0000720c */ /* 0x000fe20000f64270 */
[-C--:B------:R-:W-:Y:S01]  /*3f30*/  FMUL R37, R37, R56.reuse ;  /* 0x0000003825257220 */ /* 0x080fe20000400000 */
[----:B------:R-:W-:Y:S01]  /*3f40*/  F2FP.TF32.F32.PACK_B R9, R9 ;  /* 0x00000009ff09723e */ /* 0x000fe200024050ff */
[-C--:B------:R-:W-:Y:S01]  /*3f50*/  FMUL R39, R39, R56.reuse ;  /* 0x0000003827277220 */ /* 0x080fe20000400000 */
[----:B------:R-:W-:Y:S01]  /*3f60*/  F2FP.TF32.F32.PACK_B R27, R27 ;  /* 0x0000001bff1b723e */ /* 0x000fe200024050ff */
[-C--:B------:R-:W-:Y:S01]  /*3f70*/  FMUL R41, R41, R56.reuse ;  /* 0x0000003829297220 */ /* 0x080fe20000400000 */
[----:B------:R-:W-:Y:S01]  /*3f80*/  F2FP.TF32.F32.PACK_B R3, R3 ;  /* 0x00000003ff03723e */ /* 0x000fe200024050ff */
[----:B------:R0:W-:Y:S01]  /*3f90*/  @P0 STG.E desc[UR36][R6.64], R9 ;  /* 0x0000000906000986 */ /* 0x0001e2000c101924 */
[----:B------:R-:W-:Y:S01]  /*3fa0*/  F2FP.TF32.F32.PACK_B R29, R29 ;  /* 0x0000001dff1d723e */ /* 0x000fe200024050ff */
[-C--:B------:R-:W-:Y:S01]  /*3fb0*/  FMUL R43, R43, R56.reuse ;  /* 0x000000382b2b7220 */ /* 0x080fe20000400000 */
[----:B------:R-:W-:Y:S01]  /*3fc0*/  ISETP.GT.AND P0, PT, R22, 0x10, PT ;  /* 0x000000101600780c */ /* 0x000fe20003f04270 */
[----:B------:R-:W-:Y:S01]  /*3fd0*/  @P4 STG.E desc[UR36][R6.64+0x4], R27 ;  /* 0x0000041b06004986 */ /* 0x000fe2000c101924 */
[C---:B------:R-:W-:Y:S01]  /*3fe0*/  ISETP.GT.AND P2, PT, R0.reuse, 0x8, P2 ;  /* 0x000000080000780c */ /* 0x040fe20001744270 */
[-C--:B------:R-:W-:Y:S01]  /*3ff0*/  FMUL R45, R45, R56.reuse ;  /* 0x000000382d2d7220 */ /* 0x080fe20000400000 */
[C---:B------:R-:W-:Y:S01]  /*4000*/  ISETP.GT.AND P1, PT, R0.reuse, 0x8, P1 ;  /* 0x000000080000780c */ /* 0x040fe20000f24270 */
[----:B------:R1:W-:Y:S01]  /*4010*/  @P5 STG.E desc[UR36][R4.64+0x20], R3 ;  /* 0x0000200304005986 */ /* 0x0003e2000c101924 */
[----:B------:R-:W-:Y:S01]  /*4020*/  ISETP.GT.AND P5, PT, R0, RZ, P0 ;  /* 0x000000ff0000720c */ /* 0x000fe200007a4270 */
[-C--:B------:R-:W-:Y:S01]  /*4030*/  FMUL R47, R47, R56.reuse ;  /* 0x000000382f2f7220 */ /* 0x080fe20000400000 */
[----:B------:R-:W-:Y:S01]  /*4040*/  F2FP.TF32.F32.PACK_B R31, R31 ;  /* 0x0000001fff1f723e */ /* 0x000fe200024050ff */
[----:B------:R-:W-:Y:S01]  /*4050*/  @P3 STG.E desc[UR36][R4.64+0x24], R29 ;  /* 0x0000241d04003986 */ /* 0x000fe2000c101924 */
[----:B------:R-:W-:Y:S01]  /*4060*/  ISETP.GT.AND P3, PT, R22, 0x11, PT ;  /* 0x000000111600780c */ /* 0x000fe20003f64270 */
[-C--:B0-----:R-:W-:Y:S01]  /*4070*/  FMUL R9, R30, R56.reuse ;  /* 0x000000381e097220 */ /* 0x081fe20000400000 */
[----:B------:R-:W-:Y:S01]  /*4080*/  F2FP.TF32.F32.PACK_B R11, R11 ;  /* 0x0000000bff0b723e */ /* 0x000fe200024050ff */
[-C--:B------:R-:W-:Y:S01]  /*4090*/  FMUL R49, R49, R56.reuse ;  /* 0x0000003831317220 */ /* 0x080fe20000400000 */
[----:B------:R-:W-:Y:S01]  /*40a0*/  ISETP.GT.AND P4, PT, R0, RZ, P3 ;  /* 0x000000ff0000720c */ /* 0x000fe20001f84270 */
[-C--:B------:R-:W-:Y:S01]  /*40b0*/  FMUL R51, R51, R56.reuse ;  /* 0x0000003833337220 */ /* 0x080fe20000400000 */
[----:B------:R-:W-:Y:S01]  /*40c0*/  F2FP.TF32.F32.PACK_B R9, R9 ;  /* 0x00000009ff09723e */ /* 0x000fe200024050ff */
[-C--:B-1----:R-:W-:Y:S01]  /*40d0*/  FMUL R3, R34, R56.reuse ;  /* 0x0000003822037220 */ /* 0x082fe20000400000 */
[----:B------:R-:W-:Y:S01]  /*40e0*/  F2FP.TF32.F32.PACK_B R33, R33 ;  /* 0x00000021ff21723e */ /* 0x000fe200024050ff */
[-C--:B------:R-:W-:Y:S01]  /*40f0*/  FMUL R13, R52, R56.reuse ;  /* 0x00000038340d7220 */ /* 0x080fe20000400000 */
[----:B------:R-:W-:Y:S01]  /*4100*/  ISETP.GT.AND P0, PT, R0, 0x8, P0 ;  /* 0x000000080000780c */ /* 0x000fe20000704270 */
[----:B------:R0:W-:Y:S01]  /*4110*/  @P2 STG.E desc[UR36][R6.64+0x20], R9 ;  /* 0x0000200906002986 */ /* 0x0001e2000c101924 */
[C---:B------:R-:W-:Y:S01]  /*4120*/  ISETP.GT.AND P2, PT, R22.reuse, 0x19, PT ;  /* 0x000000191600780c */ /* 0x040fe20003f44270 */
[-C--:B------:R-:W-:Y:S01]  /*4130*/  FMUL R53, R53, R56.reuse ;  /* 0x0000003835357220 */ /* 0x080fe20000400000 */
[----:B------:R-:W-:Y:S01]  /*4140*/  F2FP.TF32.F32.PACK_B R3, R3 ;  /* 0x00000003ff03723e */ /* 0x000fe200024050ff */
[----:B------:R-:W-:Y:S01]  /*4150*/  @P1 STG.E desc[UR36][R6.64+0x24], R31 ;  /* 0x0000241f06001986 */ /* 0x000fe2000c101924 */
[----:B------:R-:W-:Y:S01]  /*4160*/  ISETP.GT.AND P1, PT, R22, 0x18, PT ;  /* 0x000000181600780c */ /* 0x000fe20003f24270 */
[----:B------:R-:W-:Y:S01]  /*4170*/  FMUL R55, R55, R56 ;  /* 0x0000003837377220 */ /* 0x000fe20000400000 */
[----:B------:R-:W-:Y:S01]  /*4180*/  F2FP.TF32.F32.PACK_B R35, R35 ;  /* 0x00000023ff23723e */ /* 0x000fe200024050ff */
[----:B------:R1:W-:Y:S01]  /*4190*/  @P5 STG.E desc[UR36][R4.64+0x40], R11 ;  /* 0x0000400b04005986 */ /* 0x0003e2000c101924 */
[----:B------:R-:W-:-:S02]  /*41a0*/  ISETP.GT.AND P5, PT, R0, RZ, P1 ;  /* 0x000000ff0000720c */ /* 0x000fc40000fa4270 */
[----:B------:R-:W-:Y:S01]  /*41b0*/  F2FP.TF32.F32.PACK_B R37, R37 ;  /* 0x00000025ff25723e */ /* 0x000fe200024050ff */
[----:B------:R-:W-:Y:S01]  /*41c0*/  @P4 STG.E desc[UR36][R4.64+0x44], R33 ;  /* 0x0000442104004986 */ /* 0x000fe2000c101924 */
[----:B------:R-:W-:Y:S01]  /*41d0*/  ISETP.GT.AND P4, PT, R0, 0x8, P3 ;  /* 0x000000080000780c */ /* 0x000fe20001f84270 */
[-C--:B0-----:R-:W-:Y:S01]  /*41e0*/  FMUL R9, R36, R56.reuse ;  /* 0x0000003824097220 */ /* 0x081fe20000400000 */
[----:B------:R-:W-:Y:S01]  /*41f0*/  ISETP.GT.AND P3, PT, R0, RZ, P2 ;  /* 0x000000ff0000720c */ /* 0x000fe20001764270 */
[----:B------:R0:W-:Y:S01]  /*4200*/  @P0 STG.E desc[UR36][R6.64+0x40], R3 ;  /* 0x0000400306000986 */ /* 0x0001e2000c101924 */
[----:B------:R-:W-:Y:S02]  /*4210*/  ISETP.GT.AND P0, PT, R22, 0x20, PT ;  /* 0x000000201600780c */ /* 0x000fe40003f04270 */
[----:B------:R-:W-:Y:S01]  /*4220*/  F2FP.TF32.F32.PACK_B R9, R9 ;  /* 0x00000009ff09723e */ /* 0x000fe200024050ff */
[----:B-1----:R-:W-:Y:S01]  /*4230*/  FMUL R11, R40, R56 ;  /* 0x00000038280b7220 */ /* 0x002fe20000400000 */
[----:B------:R-:W-:-:S02]  /*4240*/  ISETP.GT.AND P1, PT, R0, 0x8, P1 ;  /* 0x000000080000780c */ /* 0x000fc40000f24270 */
[----:B------:R-:W-:Y:S02]  /*4250*/  F2FP.TF32.F32.PACK_B R39, R39 ;  /* 0x00000027ff27723e */ /* 0x000fe400024050ff */
[----:B------:R-:W-:Y:S01]  /*4260*/  F2FP.TF32.F32.PACK_B R11, R11 ;  /* 0x0000000bff0b723e */ /* 0x000fe200024050ff */
[----:B------:R-:W-:Y:S01]  /*4270*/  @P4 STG.E desc[UR36][R6.64+0x44], R35 ;  /* 0x0000442306004986 */ /* 0x000fe2000c101924 */
[----:B------:R-:W-:Y:S01]  /*4280*/  ISETP.GT.AND P4, PT, R0, 0x8, P2 ;  /* 0x000000080000780c */ /* 0x000fe20001784270 */
[----:B0-----:R-:W-:Y:S01]  /*4290*/  FMUL R3, R38, R56 ;  /* 0x0000003826037220 */ /* 0x001fe20000400000 */
[----:B------:R-:W-:Y:S01]  /*42a0*/  ISETP.GT.AND P2, PT, R22, 0x21, PT ;  /* 0x000000211600780c */ /* 0x000fe20003f44270 */
[----:B------:R0:W-:Y:S01]  /*42b0*/  @P5 STG.E desc[UR36][R4.64+0x60], R9 ;  /* 0x0000600904005986 */ /* 0x0001e2000c101924 */
[C---:B------:R-:W-:Y:S02]  /*42c0*/  ISETP.GT.AND P5, PT, R0.reuse, RZ, P0 ;  /* 0x000000ff0000720c */ /* 0x040fe400007a4270 */
[----:B------:R-:W-:Y:S01]  /*42d0*/  F2FP.TF32.F32.PACK_B R3, R3 ;  /* 0x00000003ff03723e */ /* 0x000fe200024050ff */
[----:B------:R-:W-:Y:S01]  /*42e0*/  @P3 STG.E desc[UR36][R4.64+0x64], R37 ;  /* 0x0000642504003986 */ /* 0x000fe2000c101924 */
[----:B------:R-:W-:-:S02]  /*42f0*/  ISETP.GT.AND P3, PT, R0, RZ, P2 ;  /* 0x000000ff0000720c */ /* 0x000fc40001764270 */
[----:B------:R-:W-:Y:S01]  /*4300*/  F2FP.TF32.F32.PACK_B R41, R41 ;  /* 0x00000029ff29723e */ /* 0x000fe200024050ff */
[----:B------:R1:W-:Y:S01]  /*4310*/  @P1 STG.E desc[UR36][R6.64+0x60], R3 ;  /* 0x0000600306001986 */ /* 0x0003e2000c101924 */
[----:B------:R-:W-:Y:S02]  /*4320*/  ISETP.GT.AND P0, PT, R0, 0x8, P0 ;  /* 0x000000080000780c */ /* 0x000fe40000704270 */
[----:B------:R-:W-:Y:S01]  /*4330*/  F2FP.TF32.F32.PACK_B R43, R43 ;  /* 0x0000002bff2b723e */ /* 0x000fe200024050ff */
[----:B------:R-:W-:Y:S01]  /*4340*/  @P4 STG.E desc[UR36][R6.64+0x64], R39 ;  /* 0x0000642706004986 */ /* 0x000fe2000c101924 */
[----:B------:R-:W-:Y:S01]  /*4350*/  ISETP.GT.AND P4, PT, R22, 0x28, PT ;  /* 0x000000281600780c */ /* 0x000fe20003f84270 */
[----:B0-----:R-:W-:Y:S01]  /*4360*/  FMUL R9, R44, R56 ;  /* 0x000000382c097220 */ /* 0x001fe20000400000 */
[----:B------:R-:W-:Y:S01]  /*4370*/  F2FP.TF32.F32.PACK_B R45, R45 ;  /* 0x0000002dff2d723e */ /* 0x000fe200024050ff */
[----:B------:R0:W-:Y:S01]  /*4380*/  @P5 STG.E desc[UR36][R4.64+0x80], R11 ;  /* 0x0000800b04005986 */ /* 0x0001e2000c101924 */
[----:B------:R-:W-:-:S02]  /*4390*/  ISETP.GT.AND P5, PT, R22, 0x29, PT ;  /* 0x000000291600780c */ /* 0x000fc40003fa4270 */
[----:B------:R-:W-:Y:S01]  /*43a0*/  F2FP.TF32.F32.PACK_B R9, R9 ;  /* 0x00000009ff09723e */ /* 0x000fe200024050ff */
[----:B------:R-:W-:Y:S01]  /*43b0*/  @P3 STG.E desc[UR36][R4.64+0x84], R41 ;  /* 0x0000842904003986 */ /* 0x000fe2000c101924 */
[----:B------:R-:W-:Y:S01]  /*43c0*/  ISETP.GT.AND P3, PT, R0, 0x8, P2 ;  /* 0x000000080000780c */ /* 0x000fe20001764270 */
[-C--:B-1----:R-:W-:Y:S01]  /*43d0*/  FMUL R3, R42, R56.reuse ;  /* 0x000000382a037220 */ /* 0x082fe20000400000 */
[C---:B------:R-:W-:Y:S02]  /*43e0*/  ISETP.GT.AND P2, PT, R0.reuse, RZ, P4 ;  /* 0x000000ff0000720c */ /* 0x040fe40002744270 */
[C---:B------:R-:W-:Y:S02]  /*43f0*/  ISETP.GT.AND P1, PT, R0.reuse, RZ, P5 ;  /* 0x000000ff0000720c */ /* 0x040fe40002f24270 */
[----:B------:R-:W-:Y:S01]  /*4400*/  ISETP.GT.AND P4, PT, R0, 0x8, P4 ;  /* 0x000000080000780c */ /* 0x000fe20002784270 */
[----:B0-----:R-:W-:Y:S01]  /*4410*/  FMUL R11, R46, R56 ;  /* 0x000000382e0b7220 */ /* 0x001fe20000400000 */
[----:B------:R-:W-:-:S02]  /*4420*/  ISETP.GT.AND P5, PT, R0, 0x8, P5 ;  /* 0x000000080000780c */ /* 0x000fc40002fa4270 */
[----:B------:R-:W-:Y:S02]  /*4430*/  F2FP.TF32.F32.PACK_B R3, R3 ;  /* 0x00000003ff03723e */ /* 0x000fe400024050ff */
[----:B------:R-:W-:Y:S02]  /*4440*/  F2FP.TF32.F32.PACK_B R11, R11 ;  /* 0x0000000bff0b723e */ /* 0x000fe400024050ff */
[----:B------:R-:W-:Y:S01]  /*4450*/  F2FP.TF32.F32.PACK_B R47, R47 ;  /* 0x0000002fff2f723e */ /* 0x000fe200024050ff */
[----:B------:R0:W-:Y:S01]  /*4460*/  @P0 STG.E desc[UR36][R6.64+0x80], R3 ;  /* 0x0000800306000986 */ /* 0x0001e2000c101924 */
[----:B------:R-:W-:Y:S02]  /*4470*/  F2FP.TF32.F32.PACK_B R49, R49 ;  /* 0x00000031ff31723e */ /* 0x000fe400024050ff */
[C---:B------:R-:W-:Y:S01]  /*4480*/  ISETP.GT.AND P0, PT, R22.reuse, 0x39, PT ;  /* 0x000000391600780c */ /* 0x040fe20003f04270 */
[----:B------:R-:W-:Y:S01]  /*4490*/  @P3 STG.E desc[UR36][R6.64+0x84], R43 ;  /* 0x0000842b06003986 */ /* 0x000fe2000c101924 */
[----:B------:R-:W-:-:S02]  /*44a0*/  ISETP.GT.AND P3, PT, R22, 0x30, PT ;  /* 0x000000301600780c */ /* 0x000fc40003f64270 */
[----:B------:R-:W-:Y:S01]  /*44b0*/  F2FP.TF32.F32.PACK_B R51, R51 ;  /* 0x00000033ff33723e */ /* 0x000fe200024050ff */
[----:B------:R1:W-:Y:S01]  /*44c0*/  @P2 STG.E desc[UR36][R4.64+0xa0], R9 ;  /* 0x0000a00904002986 */ /* 0x0003e2000c101924 */
[----:B------:R-:W-:Y:S02]  /*44d0*/  ISETP.GT.AND P2, PT, R22, 0x31, PT ;  /* 0x000000311600780c */ /* 0x000fe40003f44270 */
[----:B------:R-:W-:Y:S01]  /*44e0*/  F2FP.TF32.F32.PACK_B R13, R13 ;  /* 0x0000000dff0d723e */ /* 0x000fe200024050ff */
[----:B------:R-:W-:Y:S01]  /*44f0*/  @P1 STG.E desc[UR36][R4.64+0xa4], R45 ;  /* 0x0000a42d04001986 */ /* 0x000fe2000c101924 */
[----:B0-----:R-:W-:Y:S01]  /*4500*/  FMUL R3, R48, R56 ;  /* 0x0000003830037220 */ /* 0x001fe20000400000 */
[----:B------:R-:W-:Y:S02]  /*4510*/  ISETP.GT.AND P1, PT, R22, 0x38, PT ;  /* 0x000000381600780c */ /* 0x000fe40003f24270 */
[----:B------:R0:W-:Y:S01]  /*4520*/  @P4 STG.E desc[UR36][R6.64+0xa0], R11 ;  /* 0x0000a00b06004986 */ /* 0x0001e2000c101924 */
[----:B------:R-:W-:-:S02]  /*4530*/  ISETP.GT.AND P4, PT, R0, RZ, P3 ;  /* 0x000000ff0000720c */ /* 0x000fc40001f84270 */
[----:B------:R-:W-:Y:S01]  /*4540*/  F2FP.TF32.F32.PACK_B R3, R3 ;  /* 0x00000003ff03723e */ /* 0x000fe200024050ff */
[----:B------:R-:W-:Y:S01]  /*4550*/  @P5 STG.E desc[UR36][R6.64+0xa4], R47 ;  /* 0x0000a42f06005986 */ /* 0x000fe2000c101924 */
[----:B------:R-:W-:Y:S01]  /*4560*/  ISETP.GT.AND P5, PT, R0, RZ, P2 ;  /* 0x000000ff0000720c */ /* 0x000fe200017a4270 */
[-C--:B-1----:R-:W-:Y:S01]  /*4570*/  FMUL R9, R50, R56.reuse ;  /* 0x0000003832097220 */ /* 0x082fe20000400000 */
[C---:B------:R-:W-:Y:S02]  /*4580*/  ISETP.GT.AND P3, PT, R0.reuse, 0x8, P3 ;  /* 0x000000080000780c */ /* 0x040fe40001f64270 */
[----:B------:R-:W-:Y:S02]  /*4590*/  ISETP.GT.AND P2, PT, R0, 0x8, P2 ;  /* 0x000000080000780c */ /* 0x000fe40001744270 */
[----:B------:R-:W-:Y:S01]  /*45a0*/  F2FP.TF32.F32.PACK_B R9, R9 ;  /* 0x00000009ff09723e */ /* 0x000fe200024050ff */
[----:B0-----:R-:W-:Y:S01]  /*45b0*/  FMUL R11, R54, R56 ;  /* 0x00000038360b7220 */ /* 0x001fe20000400000 */
[----:B------:R-:W-:Y:S01]  /*45c0*/  F2FP.TF32.F32.PACK_B R53, R53 ;  /* 0x00000035ff35723e */ /* 0x000fe200024050ff */
[----:B------:R-:W-:Y:S01]  /*45d0*/  @P4 STG.E desc[UR36][R4.64+0xc0], R3 ;  /* 0x0000c00304004986 */ /* 0x000fe2000c101924 */
[----:B------:R-:W-:-:S02]  /*45e0*/  ISETP.GT.AND P4, PT, R0, RZ, P1 ;  /* 0x000000ff0000720c */ /* 0x000fc40000f84270 */
[C---:B------:R-:W-:Y:S01]  /*45f0*/  ISETP.GT.AND P1, PT, R0.reuse, 0x8, P1 ;  /* 0x000000080000780c */ /* 0x040fe20000f24270 */
[----:B------:R-:W-:Y:S01]  /*4600*/  @P5 STG.E desc[UR36][R4.64+0xc4], R49 ;  /* 0x0000c43104005986 */ /* 0x000fe2000c101924 */
[C---:B------:R-:W-:Y:S02]  /*4610*/  ISETP.GT.AND P5, PT, R0.reuse, RZ, P0 ;  /* 0x000000ff0000720c */ /* 0x040fe400007a4270 */
[----:B------:R-:W-:Y:S01]  /*4620*/  ISETP.GT.AND P0, PT, R0, 0x8, P0 ;  /* 0x000000080000780c */ /* 0x000fe20000704270 */
[----:B------:R-:W-:Y:S01]  /*4630*/  @P3 STG.E desc[UR36][R6.64+0xc0], R9 ;  /* 0x0000c00906003986 */ /* 0x000fe2000c101924 */
[----:B------:R-:W-:Y:S02]  /*4640*/  F2FP.TF32.F32.PACK_B R11, R11 ;  /* 0x0000000bff0b723e */ /* 0x000fe400024050ff */
[----:B------:R-:W-:Y:S01]  /*4650*/  F2FP.TF32.F32.PACK_B R55, R55 ;  /* 0x00000037ff37723e */ /* 0x000fe200024050ff */
[----:B------:R-:W-:Y:S04]  /*4660*/  @P2 STG.E desc[UR36][R6.64+0xc4], R51 ;  /* 0x0000c43306002986 */ /* 0x000fe8000c101924 */
[----:B------:R-:W-:Y:S04]  /*4670*/  @P4 STG.E desc[UR36][R4.64+0xe0], R13 ;  /* 0x0000e00d04004986 */ /* 0x000fe8000c101924 */
[----:B------:R0:W-:Y:S02]  /*4680*/  @P5 STG.E desc[UR36][R4.64+0xe4], R53 ;  /* 0x0000e43504005986 */ /* 0x0001e4000c101924 */
[----:B0-----:R-:W-:-:S02]  /*4690*/  @P1 IMAD.MOV.U32 R4, RZ, RZ, R6 ;  /* 0x000000ffff041224 */ /* 0x001fc400078e0006 */
[----:B------:R-:W-:-:S05]  /*46a0*/  @P1 IMAD.MOV.U32 R5, RZ, RZ, R7 ;  /* 0x000000ffff051224 */ /* 0x000fca00078e0007 */
[----:B------:R0:W-:Y:S04]  /*46b0*/  @P1 STG.E desc[UR36][R4.64+0xe0], R11 ;  /* 0x0000e00b04001986 */ /* 0x0001e8000c101924 */
[----:B------:R0:W-:Y:S02]  /*46c0*/  @P0 STG.E desc[UR36][R6.64+0xe4], R55 ;  /* 0x0000e43706000986 */ /* 0x0001e4000c101924 */
.L_x_94:
[----:B------:R-:W-:Y:S05]  /*46d0*/  BSYNC B0 ;  /* 0x0000000000007941 */ /* 0x000fea0003800000 */
.L_x_32:
[----:B0-----:R-:W3:Y:S01]  /*46e0*/  LDL.64 R4, [R1] ;  /* 0x0000000001047983 */ /* 0x001ee20000100a00 */
[----:B------:R-:W-:Y:S01]  /*46f0*/  ULDC.64 UR4, c[0x0][0x650] ;  /* 0x0001940000047ab9 */ /* 0x000fe20000000a00 */
[----:B------:R-:W-:Y:S02]  /*4700*/  IMAD.U32 R0, RZ, RZ, UR44 ;  /* 0x0000002cff007e24 */ /* 0x000fe4000f8e00ff */
[----:B------:R-:W-:Y:S02]  /*4710*/  IMAD.MOV.U32 R22, RZ, RZ, -0x1 ;  /* 0xffffffffff167424 */ /* 0x000fe400078e00ff */
[----:B------:R0:W-:Y:S01]  /*4720*/  SYNCS.ARRIVE.TRANS64.A1T0 RZ, [R0+UR48], RZ ;  /* 0x000000ff00ff79a7 */ /* 0x0001e20008100030 */
[----:B-----5:R-:W-:Y:S02]  /*4730*/  IMAD.MOV.U32 R18, RZ, RZ, -0x1 ;  /* 0xffffffffff127424 */ /* 0x020fe400078e00ff */
[----:B--2---:R-:W-:Y:S01]  /*4740*/  IMAD.MOV.U32 R19, RZ, RZ, -0x1 ;  /* 0xffffffffff137424 */ /* 0x004fe200078e00ff */
[----:B0-----:R-:W-:-:S02]  /*4750*/  PRMT R0, RZ, 0x7610, R0 ;  /* 0x00007610ff007816 */ /* 0x001fc40000000000 */
[----:B---3--:R-:W-:-:S05]  /*4760*/  LEA R16, P0, R4, R16, 0x1 ;  /* 0x0000001004107211 */ /* 0x008fca00078008ff */
[----:B------:R-:W-:Y:S01]  /*4770*/  IMAD.X R17, R66, 0x1, R17, P0 ;  /* 0x0000000142117824 */ /* 0x000fe200000e0611 */
[----:B------:R-:W-:-:S04]  /*4780*/  ISETP.GE.U32.AND P0, PT, R16, UR4, PT ;  /* 0x0000000410007c0c */ /* 0x000fc8000bf06070 */
[----:B------:R-:W-:-:S13]  /*4790*/  ISETP.GE.U32.AND.EX P0, PT, R17, UR5, PT, P0 ;  /* 0x0000000511007c0c */ /* 0x000fda000bf06100 */
[----:B------:R-:W-:Y:S05]  /*47a0*/  @P0 BRA `(.L_x_95) ;  /* 0x00000004004c0947 */ /* 0x000fea0003800000 */
[----:B----4-:R-:W0:Y:S01]  /*47b0*/  LDC.64 R10, c[0x0][0x628] ;  /* 0x00018a00ff0a7b82 */ /* 0x010e220000000a00 */
[----:B------:R-:W2:Y:S01]  /*47c0*/  S2R R12, SR_CTAID.X ;  /* 0x00000000000c7919 */ /* 0x000ea20000002500 */
[----:B-1----:R-:W-:Y:S02]  /*47d0*/  IMAD.MOV.U32 R8, RZ, RZ, R16 ;  /* 0x000000ffff087224 */ /* 0x002fe400078e0010 */
[----:B------:R-:W-:Y:S01]  /*47e0*/  IMAD.MOV.U32 R9, RZ, RZ, R17 ;  /* 0x000000ffff097224 */ /* 0x000fe200078e0011 */
[----:B------:R-:W1:Y:S03]  /*47f0*/  S2R R18, SR_CTAID.Y ;  /* 0x0000000000127919 */ /* 0x000e660000002600 */
[----:B------:R-:W3:Y:S08]  /*4800*/  LDC R0, c[0x0][0x630] ;  /* 0x00018c00ff007b82 */ /* 0x000ef00000000800 */
[----:B------:R-:W4:Y:S01]  /*4810*/  LDC.64 R14, c[0x0][0x620] ;  /* 0x00018800ff0e7b82 */ /* 0x000f220000000a00 */
[----:B0-----:R-:W-:-:S04]  /*4820*/  ISETP.NE.U32.AND P0, PT, R10, RZ, PT ;  /* 0x000000ff0a00720c */ /* 0x001fc80003f05070 */
[----:B------:R-:W-:-:S13]  /*4830*/  ISETP.NE.AND.EX P0, PT, R11, RZ, PT, P0 ;  /* 0x000000ff0b00720c */ /* 0x000fda0003f05300 */
[----:B-1234-:R-:W-:Y:S05]  /*4840*/  @!P0 BRA `(.L_x_96) ;  /* 0x0000000000288947 */ /* 0x01efea0003800000 */
[----:B------:R-:W0:Y:S02]  /*4850*/  LDC R3, c[0x0][0x634] ;  /* 0x00018d00ff037b82 */ /* 0x000e240000000800 */
[----:B0-----:R-:W-:-:S05]  /*4860*/  IADD3 R3, P0, R16, R3, RZ ;  /* 0x0000000310037210 */ /* 0x001fca0007f1e0ff */
        /* <DEDUP_REMOVED lines=8> */
.L_x_96:
[-CC-:B------:R-:W-:Y:S01]  /*48f0*/  SHF.R.U64 R19, R8, R0.reuse, R9.reuse ;  /* 0x0000000008137219 */ /* 0x180fe20000001209 */
[----:B------:R-:W0:Y:S01]  /*4900*/  LDC.64 R24, c[0x0][0x640] ;  /* 0x00019000ff187b82 */ /* 0x000e220000000a00 */
[----:B------:R-:W-:Y:S01]  /*4910*/  SHF.R.U32.HI R0, RZ, R0, R9 ;  /* 0x00000000ff007219 */ /* 0x000fe20000011609 */
[----:B------:R-:W-:Y:S01]  /*4920*/  ULDC UR4, c[0x0][0x150] ;  /* 0x0000540000047ab9 */ /* 0x000fe20000000800 */
[----:B------:R-:W-:Y:S02]  /*4930*/  IADD3 R3, P0, RZ, -R19, RZ ;  /* 0x80000013ff037210 */ /* 0x000fe40007f1e0ff */
[----:B------:R-:W-:-:S03]  /*4940*/  I2FP.F32.U32 R7, R12 ;  /* 0x0000000c00077245 */ /* 0x000fc60000201000 */
[----:B------:R-:W1:Y:S01]  /*4950*/  LDC R6, c[0x0][0x618] ;  /* 0x00018600ff067b82 */ /* 0x000e620000000800 */
[----:B------:R-:W-:Y:S02]  /*4960*/  IMAD.X R5, RZ, RZ, ~R0, P0 ;  /* 0x000000ffff057224 */ /* 0x000fe400000e0e00 */
[----:B------:R-:W-:Y:S01]  /*4970*/  FMUL R7, R7, UR4 ;  /* 0x0000000407077c20 */ /* 0x000fe20008400000 */
[----:B------:R-:W-:Y:S01]  /*4980*/  ULDC UR4, c[0x0][0x154] ;  /* 0x0000550000047ab9 */ /* 0x000fe20000000800 */
[-C--:B------:R-:W-:Y:S02]  /*4990*/  IMAD R0, R5, R14.reuse, RZ ;  /* 0x0000000e05007224 */ /* 0x080fe400078e02ff */
[C---:B------:R-:W-:Y:S01]  /*49a0*/  IMAD.WIDE.U32 R4, R3.reuse, R14, R16 ;  /* 0x0000000e03047225 */ /* 0x040fe200078e0010 */
[----:B------:R-:W2:Y:S01]  /*49b0*/  LDC R8, c[0x0][0x608] ;  /* 0x00018200ff087b82 */ /* 0x000ea20000000800 */
[----:B------:R-:W3:Y:S02]  /*49c0*/  F2I.U32.TRUNC.NTZ R7, R7 ;  /* 0x0000000700077305 */ /* 0x000ee4000020f000 */
[----:B------:R-:W-:Y:S01]  /*49d0*/  IMAD R3, R3, R15, R0 ;  /* 0x0000000f03037224 */ /* 0x000fe200078e0200 */
[----:B------:R-:W-:-:S03]  /*49e0*/  I2FP.F32.U32 R0, R18 ;  /* 0x0000001200007245 */ /* 0x000fc60000201000 */
[----:B------:R-:W-:Y:S01]  /*49f0*/  IMAD.IADD R3, R5, 0x1, R3 ;  /* 0x0000000105037824 */ /* 0x000fe200078e0203 */
[----:B------:R-:W4:Y:S01]  /*4a00*/  LDC R11, c[0x0][0x658] ;  /* 0x00019600ff0b7b82 */ /* 0x000f220000000800 */
[----:B0-----:R-:W-:-:S04]  /*4a10*/  ISETP.NE.U32.AND P0, PT, R24, RZ, PT ;  /* 0x000000ff1800720c */ /* 0x001fc80003f05070 */
[----:B------:R-:W-:-:S03]  /*4a20*/  ISETP.NE.AND.EX P0, PT, R25, RZ, PT, P0 ;  /* 0x000000ff1900720c */ /* 0x000fc60003f05300 */
[----:B------:R-:W0:Y:S01]  /*4a30*/  LDC R9, c[0x0][0x144] ;  /* 0x00005100ff097b82 */ /* 0x000e220000000800 */
[-C--:B-1----:R-:W-:Y:S01]  /*4a40*/  SHF.R.U64 R10, R4, R6.reuse, R3 ;  /* 0x00000006040a7219 */ /* 0x082fe20000001203 */
[----:B---3--:R-:W-:Y:S01]  /*4a50*/  IMAD.MOV R7, RZ, RZ, -R7 ;  /* 0x000000ffff077224 */ /* 0x008fe200078e0a07 */
[----:B------:R-:W-:Y:S01]  /*4a60*/  SHF.R.U32.HI R3, RZ, R6, R3 ;  /* 0x00000006ff037219 */ /* 0x000fe20000011603 */
[----:B------:R-:W-:-:S04]  /*4a70*/  FMUL R6, R0, UR4 ;  /* 0x0000000400067c20 */ /* 0x000fc80008400000 */
[----:B------:R-:W1:Y:S01]  /*4a80*/  LDC R21, c[0x0][0x148] ;  /* 0x00005200ff157b82 */ /* 0x000e620000000800 */
[----:B------:R3:W0:Y:S01]  /*4a90*/  F2I.U32.TRUNC.NTZ R14, R6 ;  /* 0x00000006000e7305 */ /* 0x000622000020f000 */
[-CC-:B--2---:R-:W-:Y:S02]  /*4aa0*/  SHF.R.U64 R13, R10, R8.reuse, R3.reuse ;  /* 0x000000080a0d7219 */ /* 0x184fe40000001203 */
[----:B------:R-:W-:-:S04]  /*4ab0*/  SHF.R.U32.HI R0, RZ, R8, R3 ;  /* 0x00000008ff007219 */ /* 0x000fc80000011603 */
[----:B------:R-:W2:Y:S01]  /*4ac0*/  LDC R20, c[0x0][0x648] ;  /* 0x00019200ff147b82 */ /* 0x000ea20000000800 */
[-CC-:B----4-:R-:W-:Y:S02]  /*4ad0*/  SHF.R.U64 R15, R13, R11.reuse, R0.reuse ;  /* 0x0000000b0d0f7219 */ /* 0x190fe40000001200 */
[----:B------:R-:W-:-:S03]  /*4ae0*/  SHF.R.U32.HI R5, RZ, R11, R0 ;  /* 0x0000000bff057219 */ /* 0x000fc60000011600 */
[----:B------:R-:W-:Y:S02]  /*4af0*/  IMAD.MOV.U32 R4, RZ, RZ, R15 ;  /* 0x000000ffff047224 */ /* 0x000fe400078e000f */
[----:B------:R-:W4:Y:S01]  /*4b00*/  LDC R26, c[0x0][0x638] ;  /* 0x00018e00ff1a7b82 */ /* 0x000f220000000800 */
[----:B0-----:R-:W-:-:S07]  /*4b10*/  IMAD R22, R9, R7, R12 ;  /* 0x0000000709167224 */ /* 0x001fce00078e020c */
[----:B------:R-:W0:Y:S08]  /*4b20*/  LDC R27, c[0x0][0x610] ;  /* 0x00018400ff1b7b82 */ /* 0x000e300000000800 */
[----:B------:R-:W0:Y:S01]  /*4b30*/  LDC R28, c[0x0][0x600] ;  /* 0x00018000ff1c7b82 */ /* 0x000e220000000800 */
[----:B-123--:R-:W-:Y:S05]  /*4b40*/  @!P0 BRA `(.L_x_97) ;  /* 0x0000000000288947 */ /* 0x00efea0003800000 */
[----:B------:R-:W1:Y:S02]  /*4b50*/  LDC R0, c[0x0][0x64c] ;  /* 0x00019300ff007b82 */ /* 0x000e640000000800 */
[----:B-1----:R-:W-:-:S05]  /*4b60*/  IADD3 R3, P0, R15, R0, RZ ;  /* 0x000000000f037210 */ /* 0x002fca0007f1e0ff */
        /* <DEDUP_REMOVED lines=8> */
.L_x_97:
[----:B------:R-:W-:Y:S01]  /*4bf0*/  ISETP.NE.AND P0, PT, R2, 0x1, PT ;  /* 0x000000010200780c */ /* 0x000fe20003f05270 */
[----:B------:R-:W-:Y:S01]  /*4c00*/  IMAD.MOV R14, RZ, RZ, -R14 ;  /* 0x000000ffff0e7224 */ /* 0x000fe200078e0a0e */
[----:B------:R-:W-:Y:S02]  /*4c10*/  SHF.R.U64 R0, R4, R20, R5 ;  /* 0x0000001404007219 */ /* 0x000fe40000001205 */
[----:B------:R-:W-:Y:S02]  /*4c20*/  LOP3.LUT R3, R13, R68, RZ, 0xc0, !PT ;  /* 0x000000440d037212 */ /* 0x000fe400078ec0ff */
[----:B------:R-:W-:Y:S01]  /*4c30*/  LOP3.LUT R5, R10, R67, RZ, 0xc0, !PT ;  /* 0x000000430a057212 */ /* 0x000fe200078ec0ff */
[----:B------:R-:W-:Y:S02]  /*4c40*/  IMAD.MOV R4, RZ, RZ, -R0 ;  /* 0x000000ffff047224 */ /* 0x000fe400078e0a00 */
[----:B------:R-:W-:Y:S02]  /*4c50*/  IMAD R3, R64, R0, R3 ;  /* 0x0000000040037224 */ /* 0x000fe400078e0203 */
[----:B----4-:R-:W-:-:S02]  /*4c60*/  IMAD R0, R4, R26, R15 ;  /* 0x0000001a04007224 */ /* 0x010fc400078e020f */
[----:B------:R-:W-:Y:S02]  /*4c70*/  @P0 IMAD R22, R21, R14, R18 ;  /* 0x0000000e15160224 */ /* 0x000fe400078e0212 */
[----:B------:R-:W-:Y:S02]  /*4c80*/  IMAD.MOV.U32 R4, RZ, RZ, 0x1 ;  /* 0x00000001ff047424 */ /* 0x000fe400078e00ff */
[----:B0-----:R-:W-:Y:S02]  /*4c90*/  IMAD R22, R3, R27, R22 ;  /* 0x0000001b03167224 */ /* 0x001fe400078e0216 */
[----:B------:R-:W-:Y:S01]  /*4ca0*/  IMAD R3, R0, R28, R5 ;  /* 0x0000001c00037224 */ /* 0x000fe200078e0205 */
[----:B------:R-:W-:-:S04]  /*4cb0*/  PRMT R0, R4, 0x7610, R0 ;  /* 0x0000761004007816 */ /* 0x000fc80000000000 */
[----:B------:R-:W-:Y:S02]  /*4cc0*/  SEL R18, R3, R22, !P0 ;  /* 0x0000001603127207 */ /* 0x000fe40004000000 */
[----:B------:R-:W-:-:S07]  /*4cd0*/  SEL R22, R22, R3, !P0 ;  /* 0x0000000316167207 */ /* 0x000fce0004000000 */
.L_x_95:
[----:B------:R-:W-:Y:S01]  /*4ce0*/  UIMAD.WIDE.U32 UR4, UR38, 0x24924925, URZ ;  /* 0x24924925260478a5 */ /* 0x000fe2000f8e003f */
[----:B------:R-:W-:Y:S02]  /*4cf0*/  LOP3.LUT P0, RZ, R0, 0xff, RZ, 0xc0, !PT ;  /* 0x000000ff00ff7812 */ /* 0x000fe4000780c0ff */
[----:B------:R-:W-:Y:S01]  /*4d00*/  LOP3.LUT R73, R73, 0x1, RZ, 0x3c, !PT ;  /* 0x0000000149497812 */ /* 0x000fe200078e3cff */
[----:B------:R-:W-:-:S04]  /*4d10*/  UIADD3 UR4, UR38, -UR5, URZ ;  /* 0x8000000526047290 */ /* 0x000fc8000fffe03f */
[----:B------:R-:W-:-:S04]  /*4d20*/  ULEA.HI UR4, UR4, UR5, URZ, 0x1f ;  /* 0x0000000504047291 */ /* 0x000fc8000f8ff83f */
[----:B------:R-:W-:-:S04]  /*4d30*/  USHF.R.U32.HI UR4, URZ, 0x2, UR4 ;  /* 0x000000023f047899 */ /* 0x000fc80008011604 */
[----:B------:R-:W-:Y:S01]  /*4d40*/  UIMAD UR38, UR4, -0x7, UR38 ;  /* 0xfffffff9042678a4 */ /* 0x000fe2000f8e0226 */
[----:B------:R-:W-:Y:S11]  /*4d50*/  @P0 BRA `(.L_x_98) ;  /* 0xffffffc800300947 */ /* 0x000ff6000383ffff */
[----:B------:R-:W-:Y:S05]  /*4d60*/  EXIT ;  /* 0x000000000000794d */ /* 0x000fea0003800000 */
.L_x_13:
[----:B------:R-:W-:-:S08]  /*4d70*/  ISETP.NE.AND P0, PT, R14, RZ, PT ;  /* 0x000000ff0e00720c */ /* 0x000fd00003f05270 */
[----:B0-----:R-:W0:-:S00]  /*4d80*/  USETMAXREG.DEALLOC.CTAPOOL 0x28 ;  /* 0x00000028000079c8 */ /* 0x001e0000080e0500 */
[----:B------:R-:W-:Y:S05]  /*4d90*/  @P0 EXIT ;  /* 0x000000000000094d */ /* 0x000fea0003800000 */
[----:B0-----:R-:W-:Y:S01]  /*4da0*/  LOP3.LUT P0, RZ, R3, 0xff, RZ, 0xc0, !PT ;  /* 0x000000ff03ff7812 */ /* 0x001fe2000780c0ff */
[----:B------:R-:W-:Y:S02]  /*4db0*/  IMAD.MOV.U32 R3, RZ, RZ, 0x1 ;  /* 0x00000001ff037424 */ /* 0x000fe400078e00ff */
[----:B------:R-:W-:-:S10]  /*4dc0*/  IMAD.MOV.U32 R8, RZ, RZ, RZ ;  /* 0x000000ffff087224 */ /* 0x000fd400078e00ff */
[----:B------:R-:W-:Y:S05]  /*4dd0*/  @!P0 BRA `(.L_x_99) ;  /* 0x0000000c003c8947 */ /* 0x000fea0003800000 */
[----:B------:R-:W-:Y:S01]  /*4de0*/  LOP3.LUT P0, RZ, R4, 0x1f, RZ, 0xc0, !PT ;  /* 0x0000001f04ff7812 */ /* 0x000fe2000780c0ff */
[----:B------:R-:W-:Y:S01]  /*4df0*/  ULDC UR5, c[0x0][0x658] ;  /* 0x0001960000057ab9 */ /* 0x000fe20000000800 */
[----:B------:R-:W-:Y:S01]  /*4e00*/  UMOV UR6, 0xffffffff ;  /* 0xffffffff00067882 */ /* 0x000fe20000000000 */
[----:B------:R-:W-:Y:S01]  /*4e10*/  BSSY B0, `(.L_x_99) ;  /* 0x00000cb000007945 */ /* 0x000fe20003800000 */
[----:B------:R-:W-:Y:S01]  /*4e20*/  USHF.L.U32 UR6, UR6, UR5, URZ ;  /* 0x0000000506067299 */ /* 0x000fe2000800063f */
[C---:B------:R-:W-:Y:S01]  /*4e30*/  ISETP.NE.AND P2, PT, R5.reuse, RZ, PT ;  /* 0x000000ff0500720c */ /* 0x040fe20003f45270 */
[----:B------:R-:W-:Y:S01]  /*4e40*/  UMOV UR7, 0x1 ;  /* 0x0000000100077882 */ /* 0x000fe20000000000 */
[----:B------:R-:W-:Y:S01]  /*4e50*/  ISETP.NE.OR P0, PT, R5, RZ, !P0 ;  /* 0x000000ff0500720c */ /* 0x000fe20004705670 */
[----:B------:R-:W-:Y:S01]  /*4e60*/  IMAD.MOV.U32 R10, RZ, RZ, 0x1 ;  /* 0x00000001ff0a7424 */ /* 0x000fe200078e00ff */
[----:B------:R-:W-:Y:S01]  /*4e70*/  LOP3.LUT R9, R23, 0x2, RZ, 0xfc, !PT ;  /* 0x0000000217097812 */ /* 0x000fe200078efcff */
[----:B------:R-:W-:Y:S01]  /*4e80*/  IMAD.MOV.U32 R3, RZ, RZ, 0x1 ;  /* 0x00000001ff037424 */ /* 0x000fe200078e00ff */
[----:B------:R-:W-:Y:S01]  /*4e90*/  ULDC UR4, c[0x0][0x600] ;  /* 0x0001800000047ab9 */ /* 0x000fe20000000800 */
[----:B------:R-:W-:Y:S01]  /*4ea0*/  IMAD.MOV.U32 R8, RZ, RZ, RZ ;  /* 0x000000ffff087224 */ /* 0x000fe200078e00ff */
[----:B------:R-:W-:-:S02]  /*4eb0*/  USHF.L.U32 UR13, UR7, UR5, URZ ;  /* 0x00000005070d7299 */ /* 0x000fc4000800063f */
[----:B------:R-:W-:Y:S02]  /*4ec0*/  UIADD3 UR21, UR40, 0x1, URZ ;  /* 0x0000000128157890 */ /* 0x000fe4000fffe03f */
[----:B------:R-:W-:Y:S02]  /*4ed0*/  UIADD3 UR4, UR4, -0x1, URZ ;  /* 0xffffffff04047890 */ /* 0x000fe4000fffe03f */
[----:B------:R-:W-:Y:S01]  /*4ee0*/  ULOP3.LUT UR5, URZ, UR6, URZ, 0x33, !UPT ;  /* 0x000000063f057292 */ /* 0x000fe2000f8e333f */
[----:B------:R-:W-:-:S11]  /*4ef0*/  ULDC.64 UR22, c[0x0][0x198] ;  /* 0x0000660000167ab9 */ /* 0x000fd60000000a00 */
.L_x_111:
[----:B------:R-:W-:-:S03]  /*4f00*/  UMOV UR6, 0xffffffff ;  /* 0xffffffff00067882 */ /* 0x000fc60000000000 */
[----:B------:R-:W-:Y:S05]  /*4f10*/  BRA.DIV UR6, `(.L_x_100) ;  /* 0x0000001206747947 */ /* 0x000fea000b800000 */
[----:B------:R-:W-:-:S13]  /*4f20*/  ELECT P6, URZ, PT ;  /* 0x00000000003f782f */ /* 0x000fda00038c0000 */
.L_x_127:
[----:B------:R-:W0:Y:S01]  /*4f30*/  LDC R4, c[0x0][0x28c] ;  /* 0x0000a300ff047b82 */ /* 0x000e220000000800 */
[----:B------:R-:W-:Y:S01]  /*4f40*/  BSSY B1, `(.L_x_101) ;  /* 0x0000041000017945 */ /* 0x000fe20003800000 */
[----:B0-----:R-:W-:-:S13]  /*4f50*/  ISETP.LT.OR P6, PT, R4, 0x1, !P6 ;  /* 0x000000010400780c */ /* 0x001fda00077c1670 */
[----:B------:R-:W-:Y:S05]  /*4f60*/  @P6 BRA `(.L_x_102) ;  /* 0x0000000000f86947 */ /* 0x000fea0003800000 */
[----:B------:R-:W-:Y:S02]  /*4f70*/  IMAD.SHL.U32 R22, R22, 0x40, RZ ;  /* 0x0000004016167824 */ /* 0x000fe400078e00ff */
[----:B------:R-:W-:Y:S02]  /*4f80*/  IMAD.SHL.U32 R18, R18, 0x40, RZ ;  /* 0x0000004012127824 */ /* 0x000fe400078e00ff */
[----:B------:R-:W-:Y:S02]  /*4f90*/  IMAD.MOV.U32 R13, RZ, RZ, RZ ;  /* 0x000000ffff0d7224 */ /* 0x000fe400078e00ff */
[----:B------:R-:W-:Y:S02]  /*4fa0*/  IMAD.U32 R14, RZ, RZ, UR21 ;  /* 0x00000015ff0e7e24 */ /* 0x000fe4000f8e00ff */
[----:B------:R-:W-:Y:S02]  /*4fb0*/  IMAD.MOV.U32 R4, RZ, RZ, R3 ;  /* 0x000000ffff047224 */ /* 0x000fe400078e0003 */
[----:B------:R-:W-:-:S07]  /*4fc0*/  IMAD.MOV.U32 R5, RZ, RZ, R8 ;  /* 0x000000ffff057224 */ /* 0x000fce00078e0008 */
.L_x_106:
[----:B------:R-:W0:Y:S01]  /*4fd0*/  S2R R7, SR_CgaCtaId ;  /* 0x0000000000077919 */ /* 0x000e220000008800 */
[----:B------:R-:W-:-:S04]  /*4fe0*/  MOV R6, 0x400 ;  /* 0x0000040000067802 */ /* 0x000fc80000000f00 */
[----:B0-----:R-:W-:Y:S02]  /*4ff0*/  LEA R12, R7, R6, 0x18 ;  /* 0x00000006070c7211 */ /* 0x001fe400078ec0ff */
[----:B------:R-:W-:Y:S01]  /*5000*/  SHF.L.U32 R6, R4, 0x1f, RZ ;  /* 0x0000001f04067819 */ /* 0x000fe200000006ff */
[----:B------:R-:W0:Y:S02]  /*5010*/  @!P2 LDC R7, c[0x0][0x500] ;  /* 0x00014000ff07ab82 */ /* 0x000e240000000800 */
[----:B------:R-:W-:-:S04]  /*5020*/  IMAD R11, R5, 0x8, R12 ;  /* 0x00000008050b7824 */ /* 0x000fc800078e020c */
[----:B------:R-:W1:Y:S02]  /*5030*/  SYNCS.PHASECHK.TRANS64.TRYWAIT P1, [R11+URZ+0x38], R6 ;  /* 0x000038060b0075a7 */ /* 0x000e64000802017f */
[----:B-1----:R-:W-:Y:S05]  /*5040*/  @!P1 BRA `(.L_x_103) ;  /* 0x0000001000489947 */ /* 0x002fea0003800000 */
.L_x_128:
[----:B-1----:R-:W-:Y:S01]  /*5050*/  PRMT R6, R9, 0x9910, RZ ;  /* 0x0000991009067816 */ /* 0x002fe200000000ff */
[----:B0-----:R0:W-:Y:S03]  /*5060*/  @!P2 SYNCS.ARRIVE.TRANS64 RZ, [R11+URZ], R7 ;  /* 0x000000070bffa9a7 */ /* 0x0011e6000800003f */
[----:B------:R-:W-:-:S13]  /*5070*/  ISETP.NE.AND P1, PT, R6, 0x2, PT ;  /* 0x000000020600780c */ /* 0x000fda0003f25270 */
[----:B0-----:R-:W-:Y:S05]  /*5080*/  @P1 BRA `(.L_x_104) ;  /* 0x0000000000041947 */ /* 0x001fea0003800000 */
[----:B------:R-:W-:Y:S01]  /*5090*/  BPT.TRAP 0x1 ;  /* 0x000000040000795c */ /* 0x000fe20000300000 */
.L_x_104:
[----:B------:R-:W-:Y:S05]  /*50a0*/  @P0 BRA `(.L_x_105) ;  /* 0x0000000000040947 */ /* 0x000fea0003800000 */
[----:B------:R-:W-:Y:S01]  /*50b0*/  BPT.TRAP 0x1 ;  /* 0x000000040000795c */ /* 0x000fe20000300000 */
.L_x_105:
[----:B------:R-:W-:Y:S01]  /*50c0*/  IMAD R12, R5, 0x4000, R12 ;  /* 0x00004000050c7824 */ /* 0x000fe200078e020c */
[----:B------:R-:W-:Y:S01]  /*50d0*/  R2UR UR34, R13 ;  /* 0x000000000d2272ca */ /* 0x000fe200000e0000 */
[----:B------:R-:W-:Y:S01]  /*50e0*/  VIADD R14, R14, 0xffffffff ;  /* 0xffffffff0e0e7836 */ /* 0x000fe20000000000 */
[----:B------:R-:W-:Y:S01]  /*50f0*/  R2UR UR33, R11 ;  /* 0x000000000b2172ca */ /* 0x000fe200000e0000 */
[----:B------:R-:W-:Y:S01]  /*5100*/  UIADD3 UR6, UP0, UR22, 0xf0, URZ ;  /* 0x000000f016067890 */ /* 0x000fe2000ff1e03f */
[----:B------:R-:W-:Y:S01]  /*5110*/  R2UR UR8, R12 ;  /* 0x000000000c0872ca */ /* 0x000fe200000e0000 */
[----:B------:R-:W-:Y:S01]  /*5120*/  UIADD3 UR30, UP1, UR22, 0x1f0, URZ ;  /* 0x000001f0161e7890 */ /* 0x000fe2000ff3e03f */
[----:B------:R-:W-:Y:S01]  /*5130*/  R2UR UR35, R22 ;  /* 0x00000000162372ca */ /* 0x000fe200000e0000 */
[----:B------:R-:W-:Y:S01]  /*5140*/  UIADD3.X UR7, URZ, UR23, URZ, UP0, !UPT ;  /* 0x000000173f077290 */ /* 0x000fe200087fe43f */
[----:B------:R-:W-:Y:S01]  /*5150*/  R2UR UR36, R19 ;  /* 0x00000000132472ca */ /* 0x000fe200000e0000 */
[----:B------:R-:W-:Y:S01]  /*5160*/  UIADD3.X UR31, URZ, UR23, URZ, UP1, !UPT ;  /* 0x000000173f1f7290 */ /* 0x000fe20008ffe43f */
[----:B------:R-:W-:Y:S01]  /*5170*/  R2UR UR19, R18 ;  /* 0x00000000121372ca */ /* 0x000fe200000e0000 */
[----:B------:R-:W-:Y:S01]  /*5180*/  VIADD R5, R5, 0x1 ;  /* 0x0000000105057836 */ /* 0x000fe20000000000 */
[----:B------:R-:W-:Y:S01]  /*5190*/  ISETP.GT.AND P3, PT, R14, 0x1, PT ;  /* 0x000000010e00780c */ /* 0x000fe20003f64270 */
[----:B------:R-:W-:Y:S01]  /*51a0*/  UIADD3 UR26, UR34, 0x20, URZ ;  /* 0x00000020221a7890 */ /* 0x000fe2000fffe03f */
[----:B------:R-:W-:Y:S01]  /*51b0*/  VIADD R13, R13, 0x40 ;  /* 0x000000400d0d7836 */ /* 0x000fe20000000000 */
[----:B------:R-:W-:Y:S01]  /*51c0*/  UMOV UR14, 0x0 ;  /* 0x00000000000e7882 */ /* 0x000fe20000000000 */
[----:B------:R-:W-:Y:S01]  /*51d0*/  UMOV UR15, 0x10000000 ;  /* 0x10000000000f7882 */ /* 0x000fe20000000000 */
[----:B------:R-:W-:Y:S01]  /*51e0*/  UIADD3 UR32, UR8, 0x180, URZ ;  /* 0x0000018008207890 */ /* 0x000fe2000fffe03f */
[----:B------:R-:W-:Y:S01]  /*51f0*/  ISETP.NE.AND P1, PT, R5, 0x7, PT ;  /* 0x000000070500780c */ /* 0x000fe20003f25270 */
[----:B------:R-:W-:-:S02]  /*5200*/  UIADD3 UR24, UR8, 0x2180, URZ ;  /* 0x0000218008187890 */ /* 0x000fc4000fffe03f */
[----:B------:R-:W-:Y:S01]  /*5210*/  UIADD3 UR16, UR8, 0x1c180, URZ ;  /* 0x0001c18008107890 */ /* 0x000fe2000fffe03f */
[----:B------:R-:W-:Y:S01]  /*5220*/  SEL R7, RZ, 0x1, P1 ;  /* 0x00000001ff077807 */ /* 0x000fe20000800000 */
[----:B------:R-:W-:Y:S01]  /*5230*/  UIADD3 UR8, UR8, 0x1e180, URZ ;  /* 0x0001e18008087890 */ /* 0x000fe2000fffe03f */
[----:B------:R-:W-:Y:S01]  /*5240*/  SEL R5, R5, RZ, P1 ;  /* 0x000000ff05057207 */ /* 0x000fe20000800000 */
[----:B------:R-:W-:Y:S01]  /*5250*/  UMOV UR25, UR33 ;  /* 0x0000002100197c82 */ /* 0x000fe20008000000 */
[----:B------:R-:W-:Y:S01]  /*5260*/  UMOV UR27, UR35 ;  /* 0x00000023001b7c82 */ /* 0x000fe20008000000 */
[----:B------:R-:W-:Y:S01]  /*5270*/  UMOV UR28, UR36 ;  /* 0x00000024001c7c82 */ /* 0x000fe20008000000 */
[----:B------:R-:W-:Y:S01]  /*5280*/  UMOV UR17, UR33 ;  /* 0x0000002100117c82 */ /* 0x000fe20008000000 */
[----:B------:R-:W-:Y:S01]  /*5290*/  UMOV UR18, UR34 ;  /* 0x0000002200127c82 */ /* 0x000fe20008000000 */
[----:B------:R-:W-:Y:S01]  /*52a0*/  UMOV UR20, UR36 ;  /* 0x0000002400147c82 */ /* 0x000fe20008000000 */
[----:B------:R0:W-:Y:S01]  /*52b0*/  UTMALDG.3D [UR32], [UR6], desc[UR14] ;  /* 0x00000e20060075b4 */ /* 0x0001e20008011000 */
[----:B------:R-:W-:Y:S01]  /*52c0*/  UMOV UR9, UR33 ;  /* 0x0000002100097c82 */ /* 0x000fe20008000000 */
[----:B------:R-:W-:Y:S01]  /*52d0*/  UMOV UR11, UR19 ;  /* 0x00000013000b7c82 */ /* 0x000fe20008000000 */
[----:B------:R-:W-:Y:S01]  /*52e0*/  UMOV UR12, UR36 ;  /* 0x00000024000c7c82 */ /* 0x000fe20008000000 */
[----:B------:R-:W-:Y:S01]  /*52f0*/  UMOV UR10, UR26 ;  /* 0x0000001a000a7c82 */ /* 0x000fe20008000000 */
[----:B------:R-:W-:Y:S01]  /*5300*/  LOP3.LUT R4, R4, R7, RZ, 0x3c, !PT ;  /* 0x0000000704047212 */ /* 0x000fe200078e3cff */
[----:B------:R0:W-:Y:S01]  /*5310*/  UTMALDG.3D [UR24], [UR6], desc[UR14] ;  /* 0x00000e18060075b4 */ /* 0x0001e20008011000 */
[----:B------:R0:W-:Y:S01]  /*5320*/  UTMALDG.3D [UR16], [UR30], desc[UR14] ;  /* 0x00000e101e0075b4 */ /* 0x0001e20008011000 */
[----:B------:R0:W-:Y:S02]  /*5330*/  UTMALDG.3D [UR8], [UR30], desc[UR14] ;  /* 0x00000e081e0075b4 */ /* 0x0001e40008011000 */
[----:B0-----:R-:W-:Y:S05]  /*5340*/  @P3 BRA `(.L_x_106) ;  /* 0xfffffffc00203947 */ /* 0x001fea000383ffff */
.L_x_102:
[----:B------:R-:W-:Y:S05]  /*5350*/  BSYNC B1 ;  /* 0x0000000000017941 */ /* 0x000fea0003800000 */
.L_x_101:
[----:B------:R-:W2:Y:S01]  /*5360*/  LDL.64 R20, [R1] ;  /* 0x0000000001147983 */ /* 0x000ea20000100a00 */
[----:B------:R-:W-:Y:S01]  /*5370*/  LOP3.LUT P4, RZ, R10, 0xff, RZ, 0xc0, !PT ;  /* 0x000000ff0aff7812 */ /* 0x000fe2000788c0ff */
[----:B------:R-:W-:Y:S01]  /*5380*/  VIADD R11, R8, UR40 ;  /* 0x00000028080b7c36 */ /* 0x000fe20008000000 */
[----:B------:R-:W-:Y:S01]  /*5390*/  ULDC.64 UR6, c[0x0][0x650] ;  /* 0x0001940000067ab9 */ /* 0x000fe20000000a00 */
[----:B------:R-:W-:Y:S01]  /*53a0*/  IMAD.U32 R8, RZ, RZ, UR40 ;  /* 0x00000028ff087e24 */ /* 0x000fe2000f8e00ff */
[----:B------:R-:W-:Y:S01]  /*53b0*/  UISETP.GE.U32.AND UP0, UPT, UR40, 0x7, UPT ;  /* 0x000000072800788c */ /* 0x000fe2000bf06070 */
[C---:B------:R-:W-:Y:S01]  /*53c0*/  IMAD.WIDE.U32 R4, R11.reuse, 0x24924925, RZ ;  /* 0x249249250b047825 */ /* 0x040fe200078e00ff */
[----:B------:R-:W-:Y:S01]  /*53d0*/  ISETP.GT.U32.AND P1, PT, R11, 0x6, PT ;  /* 0x000000060b00780c */ /* 0x000fe20003f24070 */
[----:B------:R-:W-:Y:S01]  /*53e0*/  BSSY B1, `(.L_x_107) ;  /* 0x000006b000017945 */ /* 0x000fe20003800000 */
[----:B------:R-:W-:Y:S01]  /*53f0*/  PRMT R10, RZ, 0x7610, R10 ;  /* 0x00007610ff0a7816 */ /* 0x000fe2000000000a */
[----:B------:R-:W-:Y:S01]  /*5400*/  IMAD.MOV.U32 R22, RZ, RZ, -0x1 ;  /* 0xffffffffff167424 */ /* 0x000fe200078e00ff */
[----:B------:R-:W-:Y:S01]  /*5410*/  ISETP.LT.U32.AND P1, PT, R8, 0x7, P1 ;  /* 0x000000070800780c */ /* 0x000fe20000f21070 */
[----:B------:R-:W-:Y:S01]  /*5420*/  IMAD.MOV.U32 R18, RZ, RZ, -0x1 ;  /* 0xffffffffff127424 */ /* 0x000fe200078e00ff */
[----:B------:R-:W-:Y:S01]  /*5430*/  PLOP3.LUT P3, PT, PT, PT, UP0, 0x80, 0x0 ;  /* 0x000000000000781c */ /* 0x000fe20003f6f008 */
[----:B------:R-:W0:Y:S01]  /*5440*/  @P4 S2R R7, SR_CgaCtaId ;  /* 0x0000000000074919 */ /* 0x000e220000008800 */
[----:B------:R-:W-:Y:S01]  /*5450*/  SEL R4, RZ, 0x1, !P1 ;  /* 0x00000001ff047807 */ /* 0x000fe20004800000 */
[----:B------:R-:W-:Y:S01]  /*5460*/  IMAD.MOV.U32 R19, RZ, RZ, -0x1 ;  /* 0xffffffffff137424 */ /* 0x000fe200078e00ff */
[----:B------:R-:W-:-:S02]  /*5470*/  @P4 MOV R6, 0x400 ;  /* 0x0000040000064802 */ /* 0x000fc40000000f00 */
[----:B------:R-:W-:Y:S02]  /*5480*/  LOP3.LUT R3, R3, R4, RZ, 0x3c, !PT ;  /* 0x0000000403037212 */ /* 0x000fe400078e3cff */
[----:B------:R-:W-:Y:S02]  /*5490*/  PRMT R4, RZ, 0x7610, R4 ;  /* 0x00007610ff047816 */ /* 0x000fe40000000004 */
[----:B0-----:R-:W-:Y:S01]  /*54a0*/  @P4 LEA R6, R7, R6, 0x18 ;  /* 0x0000000607064211 */ /* 0x001fe200078ec0ff */
[----:B------:R-:W-:-:S03]  /*54b0*/  IMAD.IADD R7, R11, 0x1, -R5 ;  /* 0x000000010b077824 */ /* 0x000fc600078e0a05 */
[----:B------:R0:W-:Y:S02]  /*54c0*/  @P4 SYNCS.ARRIVE.TRANS64.A1T0 RZ, [R6+URZ+0xa8], RZ ;  /* 0x0000a8ff06ff49a7 */ /* 0x0001e4000810003f */
[----:B------:R-:W-:-:S04]  /*54d0*/  LEA.HI R7, R7, R5, RZ, 0x1f ;  /* 0x0000000507077211 */ /* 0x000fc800078ff8ff */
[----:B------:R-:W-:-:S04]  /*54e0*/  SHF.R.U32.HI R8, RZ, 0x2, R7 ;  /* 0x00000002ff087819 */ /* 0x000fc80000011607 */
[----:B------:R-:W-:Y:S01]  /*54f0*/  @P3 LOP3.LUT R3, R3, 0x1, R8, 0x78, !PT ;  /* 0x0000000103033812 */ /* 0x000fe200078e7808 */
[----:B------:R-:W-:Y:S01]  /*5500*/  IMAD R8, R8, -0x7, R11 ;  /* 0xfffffff908087824 */ /* 0x000fe200078e020b */
[----:B--2---:R-:W-:-:S05]  /*5510*/  IADD3 R16, P1, R16, R20, RZ ;  /* 0x0000001410107210 */ /* 0x004fca0007f3e0ff */
[----:B------:R-:W-:Y:S01]  /*5520*/  IMAD.X R17, R17, 0x1, R0, P1 ;  /* 0x0000000111117824 */ /* 0x000fe200008e0600 */
[----:B------:R-:W-:-:S04]  /*5530*/  ISETP.GE.U32.AND P1, PT, R16, UR6, PT ;  /* 0x0000000610007c0c */ /* 0x000fc8000bf26070 */
[----:B------:R-:W-:-:S13]  /*5540*/  ISETP.GE.U32.AND.EX P1, PT, R17, UR7, PT, P1 ;  /* 0x0000000711007c0c */ /* 0x000fda000bf26110 */
[----:B0-----:R-:W-:Y:S05]  /*5550*/  @P1 BRA `(.L_x_108) ;  /* 0x00000004004c1947 */ /* 0x001fea0003800000 */
[----:B------:R-:W0:Y:S01]  /*5560*/  S2R R12, SR_CTAID.X ;  /* 0x00000000000c7919 */ /* 0x000e220000002500 */
[----:B------:R-:W-:Y:S01]  /*5570*/  ULDC.64 UR6, c[0x0][0x628] ;  /* 0x00018a0000067ab9 */ /* 0x000fe20000000a00 */
[----:B------:R-:W1:Y:S01]  /*5580*/  LDC R13, c[0x0][0x144] ;  /* 0x00005100ff0d7b82 */ /* 0x000e620000000800 */
[----:B------:R-:W-:Y:S01]  /*5590*/  ISETP.NE.U32.AND P1, PT, RZ, UR6, PT ;  /* 0x00000006ff007c0c */ /* 0x000fe2000bf25070 */
[----:B------:R-:W2:Y:S01]  /*55a0*/  S2R R11, SR_CTAID.Y ;  /* 0x00000000000b7919 */ /* 0x000ea20000002600 */
[----:B------:R-:W-:Y:S01]  /*55b0*/  ULDC UR8, c[0x0][0x150] ;  /* 0x0000540000087ab9 */ /* 0x000fe20000000800 */
[----:B------:R-:W-:Y:S01]  /*55c0*/  ULDC UR9, c[0x0][0x630] ;  /* 0x00018c0000097ab9 */ /* 0x000fe20000000800 */
[----:B------:R-:W-:Y:S01]  /*55d0*/  ISETP.NE.AND.EX P1, PT, RZ, UR7, PT, P1 ;  /* 0x00000007ff007c0c */ /* 0x000fe2000bf25310 */
[----:B------:R-:W-:Y:S01]  /*55e0*/  IMAD.MOV.U32 R4, RZ, RZ, R16 ;  /* 0x000000ffff047224 */ /* 0x000fe200078e0010 */
[----:B0-----:R-:W-:-:S05]  /*55f0*/  I2FP.F32.U32 R5, R12 ;  /* 0x0000000c00057245 */ /* 0x001fca0000201000 */
[----:B------:R-:W-:Y:S01]  /*5600*/  FMUL R14, R5, UR8 ;  /* 0x00000008050e7c20 */ /* 0x000fe20008400000 */
[----:B------:R-:W-:-:S05]  /*5610*/  IMAD.MOV.U32 R5, RZ, RZ, R17 ;  /* 0x000000ffff057224 */ /* 0x000fca00078e0011 */
[----:B--2---:R-:W-:Y:S05]  /*5620*/  @!P1 BRA `(.L_x_109) ;  /* 0x0000000000289947 */ /* 0x004fea0003800000 */
[----:B------:R-:W-:Y:S02]  /*5630*/  ULDC UR8, c[0x0][0x634] ;  /* 0x00018d0000087ab9 */ /* 0x000fe40000000800 */
[----:B------:R-:W-:-:S05]  /*5640*/  IADD3 R5, P1, R16, UR8, RZ ;  /* 0x0000000810057c10 */ /* 0x000fca000ff3e0ff */
[----:B------:R-:W-:-:S04]  /*5650*/  IMAD.X R15, RZ, RZ, R17, P1 ;  /* 0x000000ffff0f7224 */ /* 0x000fc800008e0611 */
[----:B------:R-:W-:-:S04]  /*5660*/  IMAD.WIDE.U32 R6, R15, UR6, RZ ;  /* 0x000000060f067c25 */ /* 0x000fc8000f8e00ff */
[----:B------:R-:W-:-:S04]  /*5670*/  IMAD.WIDE.U32 R6, P1, R5, UR7, R6 ;  /* 0x0000000705067c25 */ /* 0x000fc8000f820006 */
[----:B------:R-:W-:-:S04]  /*5680*/  IMAD.WIDE.U32 R4, R5, UR6, RZ ;  /* 0x0000000605047c25 */ /* 0x000fc8000f8e00ff */
[----:B------:R-:W-:Y:S01]  /*5690*/  IMAD.MOV.U32 R4, RZ, RZ, R7 ;  /* 0x000000ffff047224 */ /* 0x000fe200078e0007 */
[----:B------:R-:W-:Y:S01]  /*56a0*/  IADD3 RZ, P3, R5, R6, RZ ;  /* 0x0000000605ff7210 */ /* 0x000fe20007f7e0ff */
[----:B------:R-:W-:-:S04]  /*56b0*/  IMAD.X R5, RZ, RZ, RZ, P1 ;  /* 0x000000ffff057224 */ /* 0x000fc800008e06ff */
[----:B------:R-:W-:-:S08]  /*56c0*/  IMAD.WIDE.U32.X R4, R15, UR7, R4, P3 ;  /* 0x000000070f047c25 */ /* 0x000fd000098e0404 */
.L_x_109:
[--C-:B------:R-:W-:Y:S01]  /*56d0*/  SHF.R.U64 R19, R4, UR9, R5.reuse ;  /* 0x0000000904137c19 */ /* 0x100fe20008001205 */
[----:B------:R-:W0:Y:S01]  /*56e0*/  F2I.U32.TRUNC.NTZ R14, R14 ;  /* 0x0000000e000e7305 */ /* 0x000e22000020f000 */
[----:B------:R-:W-:Y:S01]  /*56f0*/  SHF.R.U32.HI R4, RZ, UR9, R5 ;  /* 0x00000009ff047c19 */ /* 0x000fe20008011605 */
[----:B------:R-:W-:Y:S01]  /*5700*/  ULDC.64 UR6, c[0x0][0x620] ;  /* 0x0001880000067ab9 */ /* 0x000fe20000000a00 */
[----:B------:R-:W-:Y:S01]  /*5710*/  IADD3 R7, P1, RZ, -R19, RZ ;  /* 0x80000013ff077210 */ /* 0x000fe20007f3e0ff */
[----:B------:R-:W-:Y:S01]  /*5720*/  ULDC.64 UR8, c[0x0][0x640] ;  /* 0x0001900000087ab9 */ /* 0x000fe20000000a00 */
[----:B------:R-:W2:Y:S03]  /*5730*/  LDC R18, c[0x0][0x148] ;  /* 0x00005200ff127b82 */ /* 0x000ea60000000800 */
[----:B------:R-:W-:Y:S01]  /*5740*/  IMAD.X R4, RZ, RZ, ~R4, P1 ;  /* 0x000000ffff047224 */ /* 0x000fe200008e0e04 */
[----:B------:R-:W-:-:S03]  /*5750*/  ISETP.NE.U32.AND P1, PT, RZ, UR8, PT ;  /* 0x00000008ff007c0c */ /* 0x000fc6000bf25070 */
[----:B------:R-:W-:Y:S01]  /*5760*/  IMAD R6, R4, UR6, RZ ;  /* 0x0000000604067c24 */ /* 0x000fe2000f8e02ff */
[----:B------:R-:W-:Y:S01]  /*5770*/  ISETP.NE.AND.EX P1, PT, RZ, UR9, PT, P1 ;  /* 0x00000009ff007c0c */ /* 0x000fe2000bf25310 */
[----:B------:R-:W-:Y:S01]  /*5780*/  IMAD.WIDE.U32 R4, R7, UR6, R16 ;  /* 0x0000000607047c25 */ /* 0x000fe2000f8e0010 */
[----:B------:R-:W-:-:S03]  /*5790*/  ULDC UR6, c[0x0][0x618] ;  /* 0x0001860000067ab9 */ /* 0x000fc60000000800 */
[----:B------:R-:W-:Y:S01]  /*57a0*/  IMAD R7, R7, UR7, R6 ;  /* 0x0000000707077c24 */ /* 0x000fe2000f8e0206 */
[----:B------:R-:W-:Y:S01]  /*57b0*/  ULDC UR7, c[0x0][0x154] ;  /* 0x0000550000077ab9 */ /* 0x000fe20000000800 */
[----:B0-----:R-:W-:Y:S02]  /*57c0*/  IMAD.MOV R6, RZ, RZ, -R14 ;  /* 0x000000ffff067224 */ /* 0x001fe400078e0a0e */
[----:B------:R-:W-:Y:S02]  /*57d0*/  IMAD.IADD R5, R5, 0x1, R7 ;  /* 0x0000000105057824 */ /* 0x000fe400078e0207 */
[----:B-1----:R-:W-:Y:S01]  /*57e0*/  IMAD R12, R13, R6, R12 ;  /* 0x000000060d0c7224 */ /* 0x002fe200078e020c */
[----:B------:R-:W-:Y:S02]  /*57f0*/  I2FP.F32.U32 R6, R11 ;  /* 0x0000000b00067245 */ /* 0x000fe40000201000 */
[--C-:B------:R-:W-:Y:S02]  /*5800*/  SHF.R.U64 R13, R4, UR6, R5.reuse ;  /* 0x00000006040d7c19 */ /* 0x100fe40008001205 */
[----:B------:R-:W-:Y:S01]  /*5810*/  SHF.R.U32.HI R4, RZ, UR6, R5 ;  /* 0x00000006ff047c19 */ /* 0x000fe20008011605 */
[----:B------:R-:W-:Y:S01]  /*5820*/  FMUL R6, R6, UR7 ;  /* 0x0000000706067c20 */ /* 0x000fe20008400000 */
[----:B------:R-:W-:-:S02]  /*5830*/  ULDC UR6, c[0x0][0x608] ;  /* 0x0001820000067ab9 */ /* 0x000fc40000000800 */
[--C-:B------:R-:W-:Y:S01]  /*5840*/  SHF.R.U64 R15, R13, UR6, R4.reuse ;  /* 0x000000060d0f7c19 */ /* 0x100fe20008001204 */
[----:B------:R0:W1:Y:S01]  /*5850*/  F2I.U32.TRUNC.NTZ R20, R6 ;  /* 0x0000000600147305 */ /* 0x000062000020f000 */
[----:B------:R-:W-:Y:S01]  /*5860*/  SHF.R.U32.HI R4, RZ, UR6, R4 ;  /* 0x00000006ff047c19 */ /* 0x000fe20008011604 */
[----:B------:R-:W-:-:S03]  /*5870*/  ULDC UR6, c[0x0][0x658] ;  /* 0x0001960000067ab9 */ /* 0x000fc60000000800 */
[--C-:B------:R-:W-:Y:S02]  /*5880*/  SHF.R.U64 R14, R15, UR6, R4.reuse ;  /* 0x000000060f0e7c19 */ /* 0x100fe40008001204 */
[----:B------:R-:W-:-:S03]  /*5890*/  SHF.R.U32.HI R21, RZ, UR6, R4 ;  /* 0x00000006ff157c19 */ /* 0x000fc60008011604 */
[----:B------:R-:W-:Y:S02]  /*58a0*/  IMAD.MOV.U32 R4, RZ, RZ, R14 ;  /* 0x000000ffff047224 */ /* 0x000fe400078e000e */
[----:B------:R-:W-:Y:S01]  /*58b0*/  IMAD.MOV.U32 R5, RZ, RZ, R21 ;  /* 0x000000ffff057224 */ /* 0x000fe200078e0015 */
[----:B0-----:R-:W-:Y:S06]  /*58c0*/  @!P1 BRA `(.L_x_110) ;  /* 0x0000000000289947 */ /* 0x001fec0003800000 */
        /* <DEDUP_REMOVED lines=10> */
.L_x_110:
[----:B------:R-:W-:Y:S01]  /*5970*/  ISETP.NE.AND P1, PT, R2, 0x1, PT ;  /* 0x000000010200780c */ /* 0x000fe20003f25270 */
[----:B------:R-:W-:Y:S01]  /*5980*/  ULDC UR6, c[0x0][0x648] ;  /* 0x0001920000067ab9 */ /* 0x000fe20000000800 */
[----:B------:R-:W-:Y:S01]  /*5990*/  LOP3.LUT R15, R15, UR5, RZ, 0xc0, !PT ;  /* 0x000000050f0f7c12 */ /* 0x000fe2000f8ec0ff */
[----:B-1----:R-:W-:Y:S01]  /*59a0*/  IMAD.MOV R20, RZ, RZ, -R20 ;  /* 0x000000ffff147224 */ /* 0x002fe200078e0a14 */
[----:B------:R-:W-:Y:S01]  /*59b0*/  SHF.R.U64 R4, R4, UR6, R5 ;  /* 0x0000000604047c19 */ /* 0x000fe20008001205 */
[----:B------:R-:W-:Y:S01]  /*59c0*/  ULDC UR6, c[0x0][0x638] ;  /* 0x00018e0000067ab9 */ /* 0x000fe20000000800 */
[----:B------:R-:W-:Y:S01]  /*59d0*/  LOP3.LUT R13, R13, UR4, RZ, 0xc0, !PT ;  /* 0x000000040d0d7c12 */ /* 0x000fe2000f8ec0ff */
[----:B------:R-:W-:Y:S02]  /*59e0*/  ULDC UR7, c[0x0][0x610] ;  /* 0x0001840000077ab9 */ /* 0x000fe40000000800 */
[----:B------:R-:W-:Y:S02]  /*59f0*/  IMAD.MOV R5, RZ, RZ, -R4 ;  /* 0x000000ffff057224 */ /* 0x000fe400078e0a04 */
[----:B------:R-:W-:-:S02]  /*5a00*/  IMAD R15, R4, UR13, R15 ;  /* 0x0000000d040f7c24 */ /* 0x000fc4000f8e020f */
[----:B--2---:R-:W-:Y:S02]  /*5a10*/  @P1 IMAD R12, R18, R20, R11 ;  /* 0x00000014120c1224 */ /* 0x004fe400078e020b */
[----:B------:R-:W-:Y:S01]  /*5a20*/  IMAD R14, R5, UR6, R14 ;  /* 0x00000006050e7c24 */ /* 0x000fe2000f8e020e */
[----:B------:R-:W-:Y:S01]  /*5a30*/  ULDC UR6, c[0x0][0x600] ;  /* 0x0001800000067ab9 */ /* 0x000fe20000000800 */
[----:B------:R-:W-:Y:S02]  /*5a40*/  IMAD R12, R15, UR7, R12 ;  /* 0x000000070f0c7c24 */ /* 0x000fe4000f8e020c */
[----:B------:R-:W-:Y:S02]  /*5a50*/  IMAD R5, R14, UR6, R13 ;  /* 0x000000060e057c24 */ /* 0x000fe4000f8e020d */
[----:B------:R-:W-:-:S03]  /*5a60*/  IMAD.MOV.U32 R4, RZ, RZ, 0x1 ;  /* 0x00000001ff047424 */ /* 0x000fc600078e00ff */
[----:B------:R-:W-:Y:S02]  /*5a70*/  SEL R18, R5, R12, !P1 ;  /* 0x0000000c05127207 */ /* 0x000fe40004800000 */
[----:B------:R-:W-:-:S07]  /*5a80*/  SEL R22, R12, R5, !P1 ;  /* 0x000000050c167207 */ /* 0x000fce0004800000 */
.L_x_108:
[----:B------:R-:W-:Y:S05]  /*5a90*/  BSYNC B1 ;  /* 0x0000000000017941 */ /* 0x000fea0003800000 */
.L_x_107:
[----:B------:R-:W-:-:S13]  /*5aa0*/  LOP3.LUT P1, RZ, R4, 0xff, RZ, 0xc0, !PT ;  /* 0x000000ff04ff7812 */ /* 0x000fda000782c0ff */
[----:B------:R-:W-:Y:S05]  /*5ab0*/  @P1 BRA `(.L_x_111) ;  /* 0xfffffff400101947 */ /* 0x000fea000383ffff */
[----:B------:R-:W-:Y:S05]  /*5ac0*/  BSYNC B0 ;  /* 0x0000000000007941 */ /* 0x000fea0003800000 */
.L_x_99:
[----:B------:R-:W-:-:S03]  /*5ad0*/  UMOV UR6, 0xffffffff ;  /* 0xffffffff00067882 */ /* 0x000fc60000000000 */
[----:B------:R-:W-:Y:S05]  /*5ae0*/  BRA.DIV UR6, `(.L_x_112) ;  /* 0x0000000606b47947 */ /* 0x000fea000b800000 */
[----:B------:R-:W-:-:S13]  /*5af0*/  ELECT P6, URZ, PT ;  /* 0x00000000003f782f */ /* 0x000fda00038c0000 */
.L_x_131:
[----:B------:R-:W-:Y:S04]  /*5b00*/  BSSY B0, `(.L_x_113) ;  /* 0x0000046000007945 */ /* 0x000fe80003800000 */
[----:B------:R-:W-:Y:S05]  /*5b10*/  @!P6 BRA `(.L_x_114) ;  /* 0x000000040010e947 */ /* 0x000fea0003800000 */
[----:B------:R-:W-:-:S04]  /*5b20*/  LOP3.LUT R23, R23, 0x2, RZ, 0xfc, !PT ;  /* 0x0000000217177812 */ /* 0x000fc800078efcff */
[----:B------:R-:W-:-:S13]  /*5b30*/  ISETP.NE.AND P0, PT, R23, 0x3, PT ;  /* 0x000000031700780c */ /* 0x000fda0003f05270 */
[----:B------:R-:W-:Y:S05]  /*5b40*/  @!P0 BRA `(.L_x_115) ;  /* 0x0000000000048947 */ /* 0x000fea0003800000 */
[----:B------:R-:W-:Y:S01]  /*5b50*/  BPT.TRAP 0x1 ;  /* 0x000000040000795c */ /* 0x000fe20000300000 */
.L_x_115:
[----:B------:R-:W0:Y:S01]  /*5b60*/  S2R R5, SR_CgaCtaId ;  /* 0x0000000000057919 */ /* 0x000e220000008800 */
[----:B------:R-:W-:Y:S02]  /*5b70*/  MOV R0, 0x400 ;  /* 0x0000040000007802 */ /* 0x000fe40000000f00 */
[----:B------:R-:W-:Y:S02]  /*5b80*/  SHF.L.U32 R2, R3, 0x1f, RZ ;  /* 0x0000001f03027819 */ /* 0x000fe400000006ff */
[----:B0-----:R-:W-:-:S05]  /*5b90*/  LEA R5, R5, R0, 0x18 ;  /* 0x0000000005057211 */ /* 0x001fca00078ec0ff */
[----:B------:R-:W-:-:S04]  /*5ba0*/  VIADD R5, R5, 0x38 ;  /* 0x0000003805057836 */ /* 0x000fc80000000000 */
[C---:B------:R-:W-:Y:S02]  /*5bb0*/  IMAD R7, R8.reuse, 0x8, R5 ;  /* 0x0000000808077824 */ /* 0x040fe400078e0205 */
[----:B------:R-:W-:Y:S02]  /*5bc0*/  VIADD R8, R8, 0x1 ;  /* 0x0000000108087836 */ /* 0x000fe40000000000 */
[----:B------:R-:W0:Y:S03]  /*5bd0*/  SYNCS.PHASECHK.TRANS64.TRYWAIT P0, [R7+URZ], R2 ;  /* 0x00000002070075a7 */ /* 0x000e26000800017f */
[----:B------:R-:W-:-:S04]  /*5be0*/  ISETP.NE.AND P1, PT, R8, 0x7, PT ;  /* 0x000000070800780c */ /* 0x000fc80003f25270 */
[----:B------:R-:W-:Y:S02]  /*5bf0*/  SEL R0, RZ, 0x1, P1 ;  /* 0x00000001ff007807 */ /* 0x000fe40000800000 */
[----:B------:R-:W-:Y:S02]  /*5c00*/  SEL R8, R8, RZ, P1 ;  /* 0x000000ff08087207 */ /* 0x000fe40000800000 */
[----:B------:R-:W-:-:S03]  /*5c10*/  LOP3.LUT R9, R3, R0, RZ, 0x3c, !PT ;  /* 0x0000000003097212 */ /* 0x000fc600078e3cff */
[----:B------:R-:W-:Y:S01]  /*5c20*/  IMAD R6, R8, 0x8, R5 ;  /* 0x0000000808067824 */ /* 0x000fe200078e0205 */
[----:B------:R-:W-:Y:S01]  /*5c30*/  SHF.L.U32 R3, R9, 0x1f, RZ ;  /* 0x0000001f09037819 */ /* 0x000fe200000006ff */
[----:B0-----:R-:W-:Y:S06]  /*5c40*/  @!P0 BRA `(.L_x_116) ;  /* 0x00000004007c8947 */ /* 0x001fec0003800000 */
.L_x_132:
[----:B------:R-:W1:Y:S01]  /*5c50*/  SYNCS.PHASECHK.TRANS64.TRYWAIT P0, [R6+URZ], R3 ;  /* 0x00000003060075a7 */ /* 0x000e62000800017f */
[----:B------:R-:W-:-:S05]  /*5c60*/  VIADD R0, R8, 0x1 ;  /* 0x0000000108007836 */ /* 0x000fca0000000000 */
[----:B------:R-:W-:-:S04]  /*5c70*/  ISETP.NE.AND P1, PT, R0, 0x7, PT ;  /* 0x000000070000780c */ /* 0x000fc80003f25270 */
[----:B0-----:R-:W-:Y:S02]  /*5c80*/  SEL R2, RZ, 0x1, P1 ;  /* 0x00000001ff027807 */ /* 0x001fe40000800000 */
[----:B------:R-:W-:Y:S02]  /*5c90*/  SEL R0, R0, RZ, P1 ;  /* 0x000000ff00007207 */ /* 0x000fe40000800000 */
[----:B------:R-:W-:-:S03]  /*5ca0*/  LOP3.LUT R9, R9, R2, RZ, 0x3c, !PT ;  /* 0x0000000209097212 */ /* 0x000fc600078e3cff */
[----:B------:R-:W-:Y:S01]  /*5cb0*/  IMAD R7, R0, 0x8, R5 ;  /* 0x0000000800077824 */ /* 0x000fe200078e0205 */
[----:B------:R-:W-:Y:S01]  /*5cc0*/  SHF.L.U32 R4, R9, 0x1f, RZ ;  /* 0x0000001f09047819 */ /* 0x000fe200000006ff */
[----:B-1----:R-:W-:Y:S06]  /*5cd0*/  @!P0 BRA `(.L_x_117) ;  /* 0x00000004006c8947 */ /* 0x002fec0003800000 */
.L_x_133:
[----:B------:R-:W1:Y:S01]  /*5ce0*/  SYNCS.PHASECHK.TRANS64.TRYWAIT P0, [R7+URZ], R4 ;  /* 0x00000004070075a7 */ /* 0x000e62000800017f */
[----:B------:R-:W-:-:S05]  /*5cf0*/  VIADD R0, R0, 0x1 ;  /* 0x0000000100007836 */ /* 0x000fca0000000000 */
[----:B------:R-:W-:-:S04]  /*5d00*/  ISETP.NE.AND P1, PT, R0, 0x7, PT ;  /* 0x000000070000780c */ /* 0x000fc80003f25270 */
[----:B------:R-:W-:Y:S02]  /*5d10*/  SEL R2, RZ, 0x1, P1 ;  /* 0x00000001ff027807 */ /* 0x000fe40000800000 */
[----:B------:R-:W-:Y:S02]  /*5d20*/  SEL R0, R0, RZ, P1 ;  /* 0x000000ff00007207 */ /* 0x000fe40000800000 */
[----:B------:R-:W-:-:S03]  /*5d30*/  LOP3.LUT R9, R9, R2, RZ, 0x3c, !PT ;  /* 0x0000000209097212 */ /* 0x000fc600078e3cff */
[----:B0-----:R-:W-:Y:S01]  /*5d40*/  IMAD R6, R0, 0x8, R5 ;  /* 0x0000000800067824 */ /* 0x001fe200078e0205 */
[----:B------:R-:W-:Y:S01]  /*5d50*/  SHF.L.U32 R3, R9, 0x1f, RZ ;  /* 0x0000001f09037819 */ /* 0x000fe200000006ff */
[----:B-1----:R-:W-:Y:S06]  /*5d60*/  @!P0 BRA `(.L_x_118) ;  /* 0x00000004005c8947 */ /* 0x002fec0003800000 */
.L_x_134:
        /* <DEDUP_REMOVED lines=9> */
.L_x_135:
        /* <DEDUP_REMOVED lines=9> */
.L_x_136:
[----:B------:R-:W1:Y:S01]  /*5e90*/  SYNCS.PHASECHK.TRANS64.TRYWAIT P0, [R6+URZ], R3 ;  /* 0x00000003060075a7 */ /* 0x000e62000800017f */
[----:B------:R-:W-:-:S05]  /*5ea0*/  VIADD R0, R0, 0x1 ;  /* 0x0000000100007836 */ /* 0x000fca0000000000 */
[----:B------:R-:W-:-:S04]  /*5eb0*/  ISETP.NE.AND P1, PT, R0, 0x7, PT ;  /* 0x000000070000780c */ /* 0x000fc80003f25270 */
[----:B------:R-:W-:Y:S02]  /*5ec0*/  SEL R2, RZ, 0x1, P1 ;  /* 0x00000001ff027807 */ /* 0x000fe40000800000 */
[----:B------:R-:W-:Y:S02]  /*5ed0*/  SEL R0, R0, RZ, P1 ;  /* 0x000000ff00007207 */ /* 0x000fe40000800000 */
[----:B------:R-:W-:Y:S01]  /*5ee0*/  LOP3.LUT R2, R9, R2, RZ, 0x3c, !PT ;  /* 0x0000000209027212 */ /* 0x000fe200078e3cff */
[----:B-1----:R-:W-:Y:S06]  /*5ef0*/  @!P0 BRA `(.L_x_121) ;  /* 0x0000000400348947 */ /* 0x002fec0003800000 */
.L_x_137:
[----:B------:R-:W-:Y:S01]  /*5f00*/  IMAD R5, R0, 0x8, R5 ;  /* 0x0000000800057824 */ /* 0x000fe200078e0205 */
[----:B------:R-:W-:-:S07]  /*5f10*/  SHF.L.U32 R0, R2, 0x1f, RZ ;  /* 0x0000001f02007819 */ /* 0x000fce00000006ff */
.L_x_122:
[----:B--2---:R2:W3:Y:S02]  /*5f20*/  SYNCS.PHASECHK.TRANS64.TRYWAIT P0, [R5+URZ], R0 ;  /* 0x00000000050075a7 */ /* 0x0044e4000800017f */
[----:B---3--:R-:W-:Y:S05]  /*5f30*/  @!P0 NANOSLEEP.SYNCS 0x989680 ;  /* 0x009896800000895d */ /* 0x008fea0003900000 */
[----:B------:R-:W3:Y:S02]  /*5f40*/  @!P0 SYNCS.PHASECHK.TRANS64 P0, [R5+URZ], R0 ;  /* 0x00000000050085a7 */ /* 0x000ee4000800007f */
[----:B---3--:R-:W-:Y:S05]  /*5f50*/  @!P0 BRA `(.L_x_122) ;  /* 0xfffffffc00f08947 */ /* 0x008fea000383ffff */
.L_x_114:
[----:B------:R-:W-:Y:S05]  /*5f60*/  BSYNC B0 ;  /* 0x0000000000007941 */ /* 0x000fea0003800000 */
.L_x_113:
[----:B------:R-:W-:Y:S05]  /*5f70*/  EXIT ;  /* 0x000000000000794d */ /* 0x000fea0003800000 */
.L_x_15:
[----:B0-----:R-:W-:-:S04]  /*5f80*/  IMAD.U32 R3, RZ, RZ, UR43 ;  /* 0x0000002bff037e24 */ /* 0x001fc8000f8e00ff */
[----:B------:R0:W1:Y:S03]  /*5f90*/  SYNCS.PHASECHK.TRANS64.TRYWAIT P0, [R3+URZ+-0x8], R0 ;  /* 0xfffff800030075a7 */ /* 0x000066000800017f */
[----:B-1----:R-:W-:Y:S05]  /*5fa0*/  @!P0 NANOSLEEP.SYNCS 0x989680 ;  /* 0x009896800000895d */ /* 0x002fea0003900000 */
[----:B------:R-:W1:Y:S02]  /*5fb0*/  @!P0 SYNCS.PHASECHK.TRANS64 P0, [R3+URZ+-0x8], R0 ;  /* 0xfffff800030085a7 */ /* 0x000e64000800007f */
[----:B-1----:R-:W-:Y:S05]  /*5fc0*/  @!P0 BRA `(.L_x_15) ;  /* 0xfffffffc00ec8947 */ /* 0x002fea000383ffff */
[----:B------:R-:W-:Y:S05]  /*5fd0*/  BRA `(.L_x_123) ;  /* 0xffffffb4009c7947 */ /* 0x000fea000383ffff */
.L_x_20:
[----:B-1----:R1:W2:Y:S02]  /*5fe0*/  SYNCS.PHASECHK.TRANS64.TRYWAIT P1, [R3+URZ], R0 ;  /* 0x00000000030075a7 */ /* 0x0022a4000802017f */
[----:B--2---:R-:W-:Y:S05]  /*5ff0*/  @!P1 NANOSLEEP.SYNCS 0x989680 ;  /* 0x009896800000995d */ /* 0x004fea0003900000 */
[----:B------:R-:W2:Y:S02]  /*6000*/  @!P1 SYNCS.PHASECHK.TRANS64 P1, [R3+URZ], R0 ;  /* 0x00000000030095a7 */ /* 0x000ea4000802007f */
[----:B--2---:R-:W-:Y:S05]  /*6010*/  @!P1 BRA `(.L_x_20) ;  /* 0xfffffffc00f09947 */ /* 0x004fea000383ffff */
[----:B------:R-:W-:Y:S05]  /*6020*/  BRA `(.L_x_19) ;  /* 0xffffffb800087947 */ /* 0x000fea000383ffff */
.L_x_25:
[----:B-1----:R-:W-:-:S04]  /*6030*/  IMAD.U32 R4, RZ, RZ, UR4 ;  /* 0x00000004ff047e24 */ /* 0x002fc8000f8e00ff */
[----:B------:R1:W2:Y:S03]  /*6040*/  SYNCS.PHASECHK.TRANS64.TRYWAIT P1, [R4+URZ], R3 ;  /* 0x00000003040075a7 */ /* 0x0002a6000802017f */
[----:B--2---:R-:W-:Y:S05]  /*6050*/  @!P1 NANOSLEEP.SYNCS 0x989680 ;  /* 0x009896800000995d */ /* 0x004fea0003900000 */
[----:B------:R-:W2:Y:S02]  /*6060*/  @!P1 SYNCS.PHASECHK.TRANS64 P1, [R4+URZ], R3 ;  /* 0x00000003040095a7 */ /* 0x000ea4000802007f */
[----:B--2---:R-:W-:Y:S05]  /*6070*/  @!P1 BRA `(.L_x_25) ;  /* 0xfffffffc00ec9947 */ /* 0x004fea000383ffff */
[----:B------:R-:W-:Y:S05]  /*6080*/  BRA `(.L_x_24) ;  /* 0xffffffbc00307947 */ /* 0x000fea000383ffff */
.L_x_31:
[----:B0-----:R-:W-:-:S04]  /*6090*/  IMAD.U32 R3, RZ, RZ, UR43 ;  /* 0x0000002bff037e24 */ /* 0x001fc8000f8e00ff */
[----:B------:R0:W1:Y:S03]  /*60a0*/  SYNCS.PHASECHK.TRANS64.TRYWAIT P0, [R3+URZ+0x8], R0 ;  /* 0x00000800030075a7 */ /* 0x000066000800017f */
[----:B-1----:R-:W-:Y:S05]  /*60b0*/  @!P0 NANOSLEEP.SYNCS 0x989680 ;  /* 0x009896800000895d */ /* 0x002fea0003900000 */
[----:B------:R-:W1:Y:S02]  /*60c0*/  @!P0 SYNCS.PHASECHK.TRANS64 P0, [R3+URZ+0x8], R0 ;  /* 0x00000800030085a7 */ /* 0x000e64000800007f */
[----:B-1----:R-:W-:Y:S05]  /*60d0*/  @!P0 BRA `(.L_x_31) ;  /* 0xfffffffc00ec8947 */ /* 0x002fea000383ffff */
[----:B------:R-:W-:Y:S05]  /*60e0*/  BRA `(.L_x_124) ;  /* 0xffffffc000dc7947 */ /* 0x000fea000383ffff */
.L_x_100:
[----:B------:R-:W-:Y:S01]  /*60f0*/  BSSY B1, `(.L_x_125) ;  /* 0x0000006000017945 */ /* 0x000fe20003800000 */
[----:B------:R-:W-:-:S07]  /*6100*/  IMAD.MOV.U32 R15, RZ, RZ, -0x1 ;  /* 0xffffffffff0f7424 */ /* 0x000fce00078e00ff */
[----:B-----5:R-:W-:Y:S05]  /*6110*/  WARPSYNC.COLLECTIVE R15, `(.L_x_126) ;  /* 0x000000000f0c7348 */ /* 0x020fea0003c00000 */
[----:B------:R-:W-:Y:S02]  /*6120*/  ELECT P6, UR62, PT ;  /* 0x00000000003e782f */ /* 0x000fe400038c0000 */
[----:B------:R-:W-:Y:S01]  /*6130*/  MOV R14, UR62 ;  /* 0x0000003e000e7c02 */ /* 0x000fe20008000f00 */
[----:B-----5:R-:W-:Y:S10]  /*6140*/  ENDCOLLECTIVE ;  /* 0x000000000000791b */ /* 0x020ff40003800000 */
.L_x_126:
[----:B------:R-:W-:Y:S05]  /*6150*/  BSYNC B1 ;  /* 0x0000000000017941 */ /* 0x000fea0003800000 */
.L_x_125:
[----:B------:R-:W-:Y:S05]  /*6160*/  BRA `(.L_x_127) ;  /* 0xffffffec00707947 */ /* 0x000fea000383ffff */
.L_x_103:
[----:B-1----:R1:W2:Y:S02]  /*6170*/  SYNCS.PHASECHK.TRANS64.TRYWAIT P1, [R11+URZ+0x38], R6 ;  /* 0x000038060b0075a7 */ /* 0x0022a4000802017f */
[----:B--2---:R-:W-:Y:S05]  /*6180*/  @!P1 NANOSLEEP.SYNCS 0x989680 ;  /* 0x009896800000995d */ /* 0x004fea0003900000 */
[----:B------:R-:W2:Y:S02]  /*6190*/  @!P1 SYNCS.PHASECHK.TRANS64 P1, [R11+URZ+0x38], R6 ;  /* 0x000038060b0095a7 */ /* 0x000ea4000802007f */
[----:B--2---:R-:W-:Y:S05]  /*61a0*/  @!P1 BRA `(.L_x_103) ;  /* 0xfffffffc00f09947 */ /* 0x004fea000383ffff */
[----:B------:R-:W-:Y:S05]  /*61b0*/  BRA `(.L_x_128) ;  /* 0xffffffec00a47947 */ /* 0x000fea000383ffff */
.L_x_112:
[----:B------:R-:W-:Y:S01]  /*61c0*/  BSSY B0, `(.L_x_129) ;  /* 0x0000006000007945 */ /* 0x000fe20003800000 */
[----:B------:R-:W-:-:S07]  /*61d0*/  IMAD.MOV.U32 R15, RZ, RZ, -0x1 ;  /* 0xffffffffff0f7424 */ /* 0x000fce00078e00ff */
[----:B-----5:R-:W-:Y:S05]  /*61e0*/  WARPSYNC.COLLECTIVE R15, `(.L_x_130) ;  /* 0x000000000f0c7348 */ /* 0x020fea0003c00000 */
[----:B------:R-:W-:Y:S02]  /*61f0*/  ELECT P6, UR62, PT ;  /* 0x00000000003e782f */ /* 0x000fe400038c0000 */
[----:B------:R-:W-:Y:S01]  /*6200*/  MOV R14, UR62 ;  /* 0x0000003e000e7c02 */ /* 0x000fe20008000f00 */
[----:B-----5:R-:W-:Y:S10]  /*6210*/  ENDCOLLECTIVE ;  /* 0x000000000000791b */ /* 0x020ff40003800000 */
.L_x_130:
[----:B------:R-:W-:Y:S05]  /*6220*/  BSYNC B0 ;  /* 0x0000000000007941 */ /* 0x000fea0003800000 */
.L_x_129:
[----:B------:R-:W-:Y:S05]  /*6230*/  BRA `(.L_x_131) ;  /* 0xfffffff800307947 */ /* 0x000fea000383ffff */
.L_x_116:
[----:B0-----:R0:W1:Y:S02]  /*6240*/  SYNCS.PHASECHK.TRANS64.TRYWAIT P0, [R7+URZ], R2 ;  /* 0x00000002070075a7 */ /* 0x001064000800017f */
[----:B-1----:R-:W-:Y:S05]  /*6250*/  @!P0 NANOSLEEP.SYNCS 0x989680 ;  /* 0x009896800000895d */ /* 0x002fea0003900000 */
[----:B------:R-:W1:Y:S02]  /*6260*/  @!P0 SYNCS.PHASECHK.TRANS64 P0, [R7+URZ], R2 ;  /* 0x00000002070085a7 */ /* 0x000e64000800007f */
[----:B-1----:R-:W-:Y:S05]  /*6270*/  @!P0 BRA `(.L_x_116) ;  /* 0xfffffffc00f08947 */ /* 0x002fea000383ffff */
[----:B------:R-:W-:Y:S05]  /*6280*/  BRA `(.L_x_132) ;  /* 0xfffffff800707947 */ /* 0x000fea000383ffff */
.L_x_117:
[----:B0-----:R0:W1:Y:S02]  /*6290*/  SYNCS.PHASECHK.TRANS64.TRYWAIT P0, [R6+URZ], R3 ;  /* 0x00000003060075a7 */ /* 0x001064000800017f */
[----:B-1----:R-:W-:Y:S05]  /*62a0*/  @!P0 NANOSLEEP.SYNCS 0x989680 ;  /* 0x009896800000895d */ /* 0x002fea0003900000 */
[----:B------:R-:W1:Y:S02]  /*62b0*/  @!P0 SYNCS.PHASECHK.TRANS64 P0, [R6+URZ], R3 ;  /* 0x00000003060085a7 */ /* 0x000e64000800007f */
[----:B-1----:R-:W-:Y:S05]  /*62c0*/  @!P0 BRA `(.L_x_117) ;  /* 0xfffffffc00f08947 */ /* 0x002fea000383ffff */
[----:B------:R-:W-:Y:S05]  /*62d0*/  BRA `(.L_x_133) ;  /* 0xfffffff800807947 */ /* 0x000fea000383ffff */
.L_x_118:
[----:B0-----:R0:W1:Y:S02]  /*62e0*/  SYNCS.PHASECHK.TRANS64.TRYWAIT P0, [R7+URZ], R4 ;  /* 0x00000004070075a7 */ /* 0x001064000800017f */
[----:B-1----:R-:W-:Y:S05]  /*62f0*/  @!P0 NANOSLEEP.SYNCS 0x989680 ;  /* 0x009896800000895d */ /* 0x002fea0003900000 */
[----:B------:R-:W1:Y:S02]  /*6300*/  @!P0 SYNCS.PHASECHK.TRANS64 P0, [R7+URZ], R4 ;  /* 0x00000004070085a7 */ /* 0x000e64000800007f */
[----:B-1----:R-:W-:Y:S05]  /*6310*/  @!P0 BRA `(.L_x_118) ;  /* 0xfffffffc00f08947 */ /* 0x002fea000383ffff */
[----:B------:R-:W-:Y:S05]  /*6320*/  BRA `(.L_x_134) ;  /* 0xfffffff800907947 */ /* 0x000fea000383ffff */
.L_x_119:
[----:B0-----:R0:W1:Y:S02]  /*6330*/  SYNCS.PHASECHK.TRANS64.TRYWAIT P0, [R6+URZ], R3 ;  /* 0x00000003060075a7 */ /* 0x001064000800017f */
[----:B-1----:R-:W-:Y:S05]  /*6340*/  @!P0 NANOSLEEP.SYNCS 0x989680 ;  /* 0x009896800000895d */ /* 0x002fea0003900000 */
[----:B------:R-:W1:Y:S02]  /*6350*/  @!P0 SYNCS.PHASECHK.TRANS64 P0, [R6+URZ], R3 ;  /* 0x00000003060085a7 */ /* 0x000e64000800007f */
[----:B-1----:R-:W-:Y:S05]  /*6360*/  @!P0 BRA `(.L_x_119) ;  /* 0xfffffffc00f08947 */ /* 0x002fea000383ffff */
[----:B------:R-:W-:Y:S05]  /*6370*/  BRA `(.L_x_135) ;  /* 0xfffffff800a07947 */ /* 0x000fea000383ffff */
.L_x_120:
[----:B0-----:R0:W1:Y:S02]  /*6380*/  SYNCS.PHASECHK.TRANS64.TRYWAIT P0, [R7+URZ], R4 ;  /* 0x00000004070075a7 */ /* 0x001064000800017f */
[----:B-1----:R-:W-:Y:S05]  /*6390*/  @!P0 NANOSLEEP.SYNCS 0x989680 ;  /* 0x009896800000895d */ /* 0x002fea0003900000 */
[----:B------:R-:W1:Y:S02]  /*63a0*/  @!P0 SYNCS.PHASECHK.TRANS64 P0, [R7+URZ], R4 ;  /* 0x00000004070085a7 */ /* 0x000e64000800007f */
[----:B-1----:R-:W-:Y:S05]  /*63b0*/  @!P0 BRA `(.L_x_120) ;  /* 0xfffffffc00f08947 */ /* 0x002fea000383ffff */
[----:B------:R-:W-:Y:S05]  /*63c0*/  BRA `(.L_x_136) ;  /* 0xfffffff800b07947 */ /* 0x000fea000383ffff */
.L_x_121:
[----:B-1----:R1:W2:Y:S02]  /*63d0*/  SYNCS.PHASECHK.TRANS64.TRYWAIT P0, [R6+URZ], R3 ;  /* 0x00000003060075a7 */ /* 0x0022a4000800017f */
[----:B--2---:R-:W-:Y:S05]  /*63e0*/  @!P0 NANOSLEEP.SYNCS 0x989680 ;  /* 0x009896800000895d */ /* 0x004fea0003900000 */
[----:B------:R-:W2:Y:S02]  /*63f0*/  @!P0 SYNCS.PHASECHK.TRANS64 P0, [R6+URZ], R3 ;  /* 0x00000003060085a7 */ /* 0x000ea4000800007f */
[----:B--2---:R-:W-:Y:S05]  /*6400*/  @!P0 BRA `(.L_x_121) ;  /* 0xfffffffc00f08947 */ /* 0x004fea000383ffff */
[----:B------:R-:W-:Y:S05]  /*6410*/  BRA `(.L_x_137) ;  /* 0xfffffff800b87947 */ /* 0x000fea000383ffff */
.L_x_138:
[----:B------:R-:W-:-:S00]  /*6420*/  BRA `(.L_x_138) ;  /* 0xfffffffc00fc7947 */ /* 0x000fc0000383ffff */
[----:B------:R-:W-:-:S00]  /*6430*/  NOP ;  /* 0x0000000000007918 */ /* 0x000fc00000000000 */
        /* <DEDUP_REMOVED lines=12> */
.L_x_139:


//--------------------- .nv.global.init           --------------------------
	.section	.nv.global.init,"aw",@progbits
.nv.global.init:
	.type		$str$22,@object
	.size		$str$22,($str$23 - $str$22)
$str$22:
        /*0000*/ 	.byte	0x6b, 0x5f, 0x74, 0x69, 0x6c, 0x65, 0x5f, 0x63, 0x6f, 0x75, 0x6e, 0x74, 0x20, 0x3e, 0x3d, 0x20
        /*0010*/ 	.byte	0x31, 0x00
	.type		$str$23,@object
	.size		$str$23,(__unnamed_1 - $str$23)
$str$23:
        /*0012*/ 	.byte	0x2f, 0x74, 0x6d, 0x70, 0x2f, 0x63, 0x75, 0x74, 0x6c, 0x61, 0x73, 0x73, 0x5f, 0x73, 0x77, 0x65
        /*0022*/ 	.byte	0x65, 0x70, 0x5f, 0x73, 0x72, 0x63, 0x2f, 0x69, 0x6e, 0x63, 0x6c, 0x75, 0x64, 0x65, 0x2f, 0x63
        /*0032*/ 	.byte	0x75, 0x74, 0x6c, 0x61, 0x73, 0x73, 0x2f, 0x67, 0x65, 0x6d, 0x6d, 0x2f, 0x63, 0x6f, 0x6c, 0x6c
        /*0042*/ 	.byte	0x65, 0x63, 0x74, 0x69, 0x76, 0x65, 0x2f, 0x73, 0x6d, 0x39, 0x30, 0x5f, 0x6d, 0x6d, 0x61, 0x5f
        /*0052*/ 	.byte	0x74, 0x6d, 0x61, 0x5f, 0x67, 0x6d, 0x6d, 0x61, 0x5f, 0x73, 0x73, 0x5f, 0x77, 0x61, 0x72, 0x70
        /*0062*/ 	.byte	0x73, 0x70, 0x65, 0x63, 0x69, 0x61, 0x6c, 0x69, 0x7a, 0x65, 0x64, 0x2e, 0x68, 0x70, 0x70, 0x00
	.type		__unnamed_1,@object
	.size		__unnamed_1,(.L_0 - __unnamed_1)
__unnamed_1:
        /*0072*/ 	.byte	0x76, 0x6f, 0x69, 0x64, 0x20, 0x63, 0x75, 0x74, 0x6c, 0x61, 0x73, 0x73, 0x3a, 0x3a, 0x67, 0x65
        /* <DEDUP_REMOVED lines=176> */
        /*0b82*/ 	.byte	0x65, 0x6e, 0x74, 0x69, 0x74, 0x79, 0x5d, 0x00
.L_0:


//--------------------- .nv.shared._ZN7cutlass13device_kernelINS_4gemm6kernel13GemmUniversalIN4cute5tupleIJiiiiEEENS1_10collective13CollectiveMmaINS1_34MainloopSm90TmaGmmaWarpSpecializedILi7ENS5_IJNS4_1CILi1EEESB_SB_EEENS1_32KernelTmaWarpSpecializedPingpongEEENS5_IJNSA_ILi64EEESF_SF_EEENS_10tfloat32_tENS5_IJlSB_lEEESH_SI_NS4_8TiledMMAINS4_8MMA_AtomIJNS4_4SM904GMMA29MMA_64x64x8_F32TF32TF32_SS_TNILNSM_7ScaleInE1ELSO_1EEEEEENS4_6LayoutISC_NS5_IJNSA_ILi0EEESS_SS_EEEEENS5_IJNS4_10UnderscoreESV_SV_EEEEENS4_13SM90_TMA_LOADENS4_14ComposedLayoutINS4_7SwizzleILi3ELi4ELi3EEENS4_18smem_ptr_flag_bitsILi32EEENSR_INS5_IJNSA_ILi8EEENSA_ILi32EEEEEENS5_IJS15_SB_EEEEEEEvNS4_8identityESY_S19_vS1A_EENS_8epilogue10collective6detail29Sm90TmaWarpSpecializedAdapterINS1D_15DefaultEpilogueISH_SI_SI_NS1C_6thread17LinearCombinationISH_Li1EffLNS1H_9ScaleType4KindE0ELNS_15FloatRoundStyleE2ESH_EENS1_15EpilogueDefaultEEEEEvvEEEEvNT_6ParamsE --------------------------
	.section	.nv.shared._ZN7cutlass13device_kernelINS_4gemm6kernel13GemmUniversalIN4cute5tupleIJiiiiEEENS1_10collective13CollectiveMmaINS1_34MainloopSm90TmaGmmaWarpSpecializedILi7ENS5_IJNS4_1CILi1EEESB_SB_EEENS1_32KernelTmaWarpSpecializedPingpongEEENS5_IJNSA_ILi64EEESF_SF_EEENS_10tfloat32_tENS5_IJlSB_lEEESH_SI_NS4_8TiledMMAINS4_8MMA_AtomIJNS4_4SM904GMMA29MMA_64x64x8_F32TF32TF32_SS_TNILNSM_7ScaleInE1ELSO_1EEEEEENS4_6LayoutISC_NS5_IJNSA_ILi0EEESS_SS_EEEEENS5_IJNS4_10UnderscoreESV_SV_EEEEENS4_13SM90_TMA_LOADENS4_14ComposedLayoutINS4_7SwizzleILi3ELi4ELi3EEENS4_18smem_ptr_flag_bitsILi32EEENSR_INS5_IJNSA_ILi8EEENSA_ILi32EEEEEENS5_IJS15_SB_EEEEEEEvNS4_8identityESY_S19_vS1A_EENS_8epilogue10collective6detail29Sm90TmaWarpSpecializedAdapterINS1D_15DefaultEpilogueISH_SI_SI_NS1C_6thread17LinearCombinationISH_Li1EffLNS1H_9ScaleType4KindE0ELNS_15FloatRoundStyleE2ESH_EENS1_15EpilogueDefaultEEEEEvvEEEEvNT_6ParamsE,"aw",@nobits
	.sectionflags	@""
	.align	16
	.zero		1024


//--------------------- .nv.shared.reserved.0     --------------------------
	.section	.nv.shared.reserved.0,"aw",@nobits
	.weak		__nv_reservedSMEM_offset_0_alias
	.size		__nv_reservedSMEM_offset_0_alias, 0, 0
	.other		__nv_reservedSMEM_offset_0_alias,@"STO_CUDA_RESERVED_SHARED STV_DEFAULT"
__nv_reservedSMEM_offset_0_alias:
	.zero		0


//--------------------- .nv.global                --------------------------
	.section	.nv.global,"aw",@nobits
.nv.global:
	.type		_ZN40_INTERNAL_edbe52a0_4_k_cu_732d14d1_177354cute1_E,@object
	.size		_ZN40_INTERNAL_edbe52a0_4_k_cu_732d14d1_177354cute1_E,(_ZN40_INTERNAL_edbe52a0_4_k_cu_732d14d1_177354cuda3std3__45__cpo6cbeginE - _ZN40_INTERNAL_edbe52a0_4_k_cu_732d14d1_177354cute1_E)
_ZN40_INTERNAL_edbe52a0_4_k_cu_732d14d1_177354cute1_E:
	.zero		1
	.type		_ZN40_INTERNAL_edbe52a0_4_k_cu_732d14d1_177354cuda3std3__45__cpo6cbeginE,@object
	.size		_ZN40_INTERNAL_edbe52a0_4_k_cu_732d14d1_177354cuda3std3__45__cpo6cbeginE,(_ZN40_INTERNAL_edbe52a0_4_k_cu_732d14d1_177354cuda3std3__48in_placeE - _ZN40_INTERNAL_edbe52a0_4_k_cu_732d14d1_177354cuda3std3__45__cpo6cbeginE)
_ZN40_INTERNAL_edbe52a0_4_k_cu_732d14d1_177354cuda3std3__45__cpo6cbeginE:
	.zero		1
	.type		_ZN40_INTERNAL_edbe52a0_4_k_cu_732d14d1_177354cuda3std3__48in_placeE,@object
	.size		_ZN40_INTERNAL_edbe52a0_4_k_cu_732d14d1_177354cuda3std3__48in_placeE,(_ZN40_INTERNAL_edbe52a0_4_k_cu_732d14d1_177354cuda3std6ranges3__45__cpo9iter_moveE - _ZN40_INTERNAL_edbe52a0_4_k_cu_732d14d1_177354cuda3std3__48in_placeE)
_ZN40_INTERNAL_edbe52a0_4_k_cu_732d14d1_177354cuda3std3__48in_placeE:
	.zero		1
	.type		_ZN40_INTERNAL_edbe52a0_4_k_cu_732d14d1_177354cuda3std6ranges3__45__cpo9iter_moveE,@object
	.size		_ZN40_INTERNAL_edbe52a0_4_k_cu_732d14d1_177354cuda3std6ranges3__45__cpo9iter_moveE,(_ZN40_INTERNAL_edbe52a0_4_k_cu_732d14d1_177354cuda3std3__45__cpo5beginE - _ZN40_INTERNAL_edbe52a0_4_k_cu_732d14d1_177354cuda3std6ranges3__45__cpo9iter_moveE)
_ZN40_INTERNAL_edbe52a0_4_k_cu_732d14d1_177354cuda3std6ranges3__45__cpo9iter_moveE:
	.zero		1
	.type		_ZN40_INTERNAL_edbe52a0_4_k_cu_732d14d1_177354cuda3std3__45__cpo5beginE,@object
	.size		_ZN40_INTERNAL_edbe52a0_4_k_cu_732d14d1_177354cuda3std3__45__cpo5beginE,(_ZN40_INTERNAL_edbe52a0_4_k_cu_732d14d1_177354cuda3std3__442_GLOBAL__N__edbe52a0_4_k_cu_732d14d1_177356ignoreE - _ZN40_INTERNAL_edbe52a0_4_k_cu_732d14d1_177354cuda3std3__45__cpo5beginE)
_ZN40_INTERNAL_edbe52a0_4_k_cu_732d14d1_177354cuda3std3__45__cpo5beginE:
	.zero		1
	.type		_ZN40_INTERNAL_edbe52a0_4_k_cu_732d14d1_177354cuda3std3__442_GLOBAL__N__edbe52a0_4_k_cu_732d14d1_177356ignoreE,@object
	.size		_ZN40_INTERNAL_edbe52a0_4_k_cu_732d14d1_177354cuda3std3__442_GLOBAL__N__edbe52a0_4_k_cu_732d14d1_177356ignoreE,(_ZN40_INTERNAL_edbe52a0_4_k_cu_732d14d1_177354cute7productE - _ZN40_INTERNAL_edbe52a0_4_k_cu_732d14d1_177354cuda3std3__442_GLOBAL__N__edbe52a0_4_k_cu_732d14d1_177356ignoreE)
_ZN40_INTERNAL_edbe52a0_4_k_cu_732d14d1_177354cuda3std3__442_GLOBAL__N__edbe52a0_4_k_cu_732d14d1_177356ignoreE:
	.zero		1
	.type		_ZN40_INTERNAL_edbe52a0_4_k_cu_732d14d1_177354cute7productE,@object
	.size		_ZN40_INTERNAL_edbe52a0_4_k_cu_732d14d1_177354cute7productE,(_ZN40_INTERNAL_edbe52a0_4_k_cu_732d14d1_177354cuda3std3__45__cpo3endE - _ZN40_INTERNAL_edbe52a0_4_k_cu_732d14d1_177354cute7productE)
_ZN40_INTERNAL_edbe52a0_4_k_cu_732d14d1_177354cute7productE:
	.zero		1
	.type		_ZN40_INTERNAL_edbe52a0_4_k_cu_732d14d1_177354cuda3std3__45__cpo3endE,@object
	.size		_ZN40_INTERNAL_edbe52a0_4_k_cu_732d14d1_177354cuda3std3__45__cpo3endE,(_ZN40_INTERNAL_edbe52a0_4_k_cu_732d14d1_177354cuda3std3__419piecewise_constructE - _ZN40_INTERNAL_edbe52a0_4_k_cu_732d14d1_177354cuda3std3__45__cpo3endE)
_ZN40_INTERNAL_edbe52a0_4_k_cu_732d14d1_177354cuda3std3__45__cpo3endE:
	.zero		1
	.type		_ZN40_INTERNAL_edbe52a0_4_k_cu_732d14d1_177354cuda3std3__419piecewise_constructE,@object
	.size		_ZN40_INTERNAL_edbe52a0_4_k_cu_732d14d1_177354cuda3std3__419piecewise_constructE,(_ZN40_INTERNAL_edbe52a0_4_k_cu_732d14d1_177354cuda3std3__45__cpo4cendE - _ZN40_INTERNAL_edbe52a0_4_k_cu_732d14d1_177354cuda3std3__419piecewise_constructE)
_ZN40_INTERNAL_edbe52a0_4_k_cu_732d14d1_177354cuda3std3__419piecewise_constructE:
	.zero		1
	.type		_ZN40_INTERNAL_edbe52a0_4_k_cu_732d14d1_177354cuda3std3__45__cpo4cendE,@object
	.size		_ZN40_INTERNAL_edbe52a0_4_k_cu_732d14d1_177354cuda3std3__45__cpo4cendE,(_ZN40_INTERNAL_edbe52a0_4_k_cu_732d14d1_177354cuda3std6ranges3__45__cpo4swapE - _ZN40_INTERNAL_edbe52a0_4_k_cu_732d14d1_177354cuda3std3__45__cpo4cendE)
_ZN40_INTERNAL_edbe52a0_4_k_cu_732d14d1_177354cuda3std3__45__cpo4cendE:
	.zero		1
	.type		_ZN40_INTERNAL_edbe52a0_4_k_cu_732d14d1_177354cuda3std6ranges3__45__cpo4swapE,@object
	.size		_ZN40_INTERNAL_edbe52a0_4_k_cu_732d14d1_177354cuda3std6ranges3__45__cpo4swapE,(.L_8 - _ZN40_INTERNAL_edbe52a0_4_k_cu_732d14d1_177354cuda3std6ranges3__45__cpo4swapE)
_ZN40_INTERNAL_edbe52a0_4_k_cu_732d14d1_177354cuda3std6ranges3__45__cpo4swapE:
	.zero		1
.L_8:


//--------------------- .nv.constant0._ZN7cutlass13device_kernelINS_4gemm6kernel13GemmUniversalIN4cute5tupleIJiiiiEEENS1_10collective13CollectiveMmaINS1_34MainloopSm90TmaGmmaWarpSpecializedILi7ENS5_IJNS4_1CILi1EEESB_SB_EEENS1_32KernelTmaWarpSpecializedPingpongEEENS5_IJNSA_ILi64EEESF_SF_EEENS_10tfloat32_tENS5_IJlSB_lEEESH_SI_NS4_8TiledMMAINS4_8MMA_AtomIJNS4_4SM904GMMA29MMA_64x64x8_F32TF32TF32_SS_TNILNSM_7ScaleInE1ELSO_1EEEEEENS4_6LayoutISC_NS5_IJNSA_ILi0EEESS_SS_EEEEENS5_IJNS4_10UnderscoreESV_SV_EEEEENS4_13SM90_TMA_LOADENS4_14ComposedLayoutINS4_7SwizzleILi3ELi4ELi3EEENS4_18smem_ptr_flag_bitsILi32EEENSR_INS5_IJNSA_ILi8EEENSA_ILi32EEEEEENS5_IJS15_SB_EEEEEEEvNS4_8identityESY_S19_vS1A_EENS_8epilogue10collective6detail29Sm90TmaWarpSpecializedAdapterINS1D_15DefaultEpilogueISH_SI_SI_NS1C_6thread17LinearCombinationISH_Li1EffLNS1H_9ScaleType4KindE0ELNS_15FloatRoundStyleE2ESH_EENS1_15EpilogueDefaultEEEEEvvEEEEvNT_6ParamsE --------------------------
	.section	.nv.constant0._ZN7cutlass13device_kernelINS_4gemm6kernel13GemmUniversalIN4cute5tupleIJiiiiEEENS1_10collective13CollectiveMmaINS1_34MainloopSm90TmaGmmaWarpSpecializedILi7ENS5_IJNS4_1CILi1EEESB_SB_EEENS1_32KernelTmaWarpSpecializedPingpongEEENS5_IJNSA_ILi64EEESF_SF_EEENS_10tfloat32_tENS5_IJlSB_lEEESH_SI_NS4_8TiledMMAINS4_8MMA_AtomIJNS4_4SM904GMMA29MMA_64x64x8_F32TF32TF32_SS_TNILNSM_7ScaleInE1ELSO_1EEEEEENS4_6LayoutISC_NS5_IJNSA_ILi0EEESS_SS_EEEEENS5_IJNS4_10UnderscoreESV_SV_EEEEENS4_13SM90_TMA_LOADENS4_14ComposedLayoutINS4_7SwizzleILi3ELi4ELi3EEENS4_18smem_ptr_flag_bitsILi32EEENSR_INS5_IJNSA_ILi8EEENSA_ILi32EEEEEENS5_IJS15_SB_EEEEEEEvNS4_8identityESY_S19_vS1A_EENS_8epilogue10collective6detail29Sm90TmaWarpSpecializedAdapterINS1D_15DefaultEpilogueISH_SI_SI_NS1C_6thread17LinearCombinationISH_Li1EffLNS1H_9ScaleType4KindE0ELNS_15FloatRoundStyleE2ESH_EENS1_15EpilogueDefaultEEEEEvvEEEEvNT_6ParamsE,"a",@progbits
	.sectionflags	@""
	.align	4
.nv.constant0._ZN7cutlass13device_kernelINS_4gemm6kernel13GemmUniversalIN4cute5tupleIJiiiiEEENS1_10collective13CollectiveMmaINS1_34MainloopSm90TmaGmmaWarpSpecializedILi7ENS5_IJNS4_1CILi1EEESB_SB_EEENS1_32KernelTmaWarpSpecializedPingpongEEENS5_IJNSA_ILi64EEESF_SF_EEENS_10tfloat32_tENS5_IJlSB_lEEESH_SI_NS4_8TiledMMAINS4_8MMA_AtomIJNS4_4SM904GMMA29MMA_64x64x8_F32TF32TF32_SS_TNILNSM_7ScaleInE1ELSO_1EEEEEENS4_6LayoutISC_NS5_IJNSA_ILi0EEESS_SS_EEEEENS5_IJNS4_10UnderscoreESV_SV_EEEEENS4_13SM90_TMA_LOADENS4_14ComposedLayoutINS4_7SwizzleILi3ELi4ELi3EEENS4_18smem_ptr_flag_bitsILi32EEENSR_INS5_IJNSA_ILi8EEENSA_ILi32EEEEEENS5_IJS15_SB_EEEEEEEvNS4_8identityESY_S19_vS1A_EENS_8epilogue10collective6detail29Sm90TmaWarpSpecializedAdapterINS1D_15DefaultEpilogueISH_SI_SI_NS1C_6thread17LinearCombinationISH_Li1EffLNS1H_9ScaleType4KindE0ELNS_15FloatRoundStyleE2ESH_EENS1_15EpilogueDefaultEEEEEvvEEEEvNT_6ParamsE:
	.zero		1664


//--------------------- SYMBOLS --------------------------

	.type		.nv.reservedSmem.offset0,@object
	.size		.nv.reservedSmem.offset0,0x4
	.type		__assertfail,@function
